//
// Generated by NVIDIA NVVM Compiler
//
// Compiler Build ID: CL-36424714
// Cuda compilation tools, release 13.0, V13.0.88
// Based on NVVM 20.0.0
//

.version 9.0
.target sm_100
.address_size 64

	// .globl	_Z25knn_kernel_warp_per_queryPK6float2iS1_iPSt4pairIifEii
.extern .shared .align 16 .b8 smem_raw[];

.visible .entry _Z25knn_kernel_warp_per_queryPK6float2iS1_iPSt4pairIifEii(
	.param .u64 .ptr .align 1 _Z25knn_kernel_warp_per_queryPK6float2iS1_iPSt4pairIifEii_param_0,
	.param .u32 _Z25knn_kernel_warp_per_queryPK6float2iS1_iPSt4pairIifEii_param_1,
	.param .u64 .ptr .align 1 _Z25knn_kernel_warp_per_queryPK6float2iS1_iPSt4pairIifEii_param_2,
	.param .u32 _Z25knn_kernel_warp_per_queryPK6float2iS1_iPSt4pairIifEii_param_3,
	.param .u64 .ptr .align 1 _Z25knn_kernel_warp_per_queryPK6float2iS1_iPSt4pairIifEii_param_4,
	.param .u32 _Z25knn_kernel_warp_per_queryPK6float2iS1_iPSt4pairIifEii_param_5,
	.param .u32 _Z25knn_kernel_warp_per_queryPK6float2iS1_iPSt4pairIifEii_param_6
)
{
	.local .align 16 .b8 	__local_depot0[256];
	.reg .b64 	%SP;
	.reg .b64 	%SPL;
	.reg .pred 	%p<464>;
	.reg .b32 	%r<865>;
	.reg .b32 	%f<1524>;
	.reg .b64 	%rd<25>;

	mov.u64 	%SPL, __local_depot0;
	ld.param.u64 	%rd7, [_Z25knn_kernel_warp_per_queryPK6float2iS1_iPSt4pairIifEii_param_0];
	ld.param.u32 	%r297, [_Z25knn_kernel_warp_per_queryPK6float2iS1_iPSt4pairIifEii_param_1];
	ld.param.u64 	%rd8, [_Z25knn_kernel_warp_per_queryPK6float2iS1_iPSt4pairIifEii_param_2];
	ld.param.u32 	%r298, [_Z25knn_kernel_warp_per_queryPK6float2iS1_iPSt4pairIifEii_param_3];
	ld.param.u32 	%r299, [_Z25knn_kernel_warp_per_queryPK6float2iS1_iPSt4pairIifEii_param_5];
	ld.param.u32 	%r300, [_Z25knn_kernel_warp_per_queryPK6float2iS1_iPSt4pairIifEii_param_6];
	add.u64 	%rd1, %SPL, 0;
	add.u64 	%rd2, %SPL, 128;
	mov.u32 	%r1, %ntid.x;
	shr.u32 	%r2, %r1, 5;
	shl.b32 	%r3, %r300, 3;
	shl.b32 	%r4, %r299, 1;
	mov.u32 	%r303, %tid.x;
	shr.u32 	%r5, %r303, 5;
	and.b32  	%r864, %r303, 31;
	mov.u32 	%r304, %ctaid.x;
	mad.lo.s32 	%r7, %r2, %r304, %r5;
	setp.ge.s32 	%p1, %r7, %r297;
	setp.lt.s32 	%p2, %r7, %r297;
	// begin inline asm
	activemask.b32 %r301;
	// end inline asm
	vote.sync.ballot.b32 	%r8, %p2, %r301;
	setp.ne.s32 	%p4, %r864, 0;
	mov.b32 	%r766, 0;
	or.pred  	%p5, %p4, %p1;
	mov.u32 	%r767, %r766;
	@%p5 bra 	$L__BB0_2;
	cvta.to.global.u64 	%rd12, %rd7;
	mul.wide.s32 	%rd13, %r7, 8;
	add.s64 	%rd14, %rd12, %rd13;
	ld.global.nc.v2.u32 	{%r767, %r766}, [%rd14];
$L__BB0_2:
	ld.param.u32 	%r761, [_Z25knn_kernel_warp_per_queryPK6float2iS1_iPSt4pairIifEii_param_1];
	mov.u32 	%r305, smem_raw;
	add.s32 	%r306, %r305, %r3;
	mul.lo.s32 	%r307, %r4, %r5;
	shl.b32 	%r308, %r307, 2;
	add.s32 	%r13, %r306, %r308;
	mul.lo.s32 	%r309, %r4, %r2;
	shl.b32 	%r310, %r309, 2;
	add.s32 	%r14, %r13, %r310;
	setp.ge.s32 	%p6, %r7, %r761;
	shfl.sync.idx.b32	%r15|%p7, %r767, 0, 31, %r8;
	shfl.sync.idx.b32	%r16|%p8, %r766, 0, 31, %r8;
	setp.ge.s32 	%p9, %r864, %r299;
	or.pred  	%p10, %p6, %p9;
	@%p10 bra 	$L__BB0_25;
	not.b32 	%r311, %r864;
	add.s32 	%r17, %r299, %r311;
	shr.u32 	%r312, %r17, 5;
	add.s32 	%r18, %r312, 1;
	and.b32  	%r19, %r18, 7;
	setp.lt.u32 	%p11, %r17, 224;
	mov.u32 	%r771, %r864;
	@%p11 bra 	$L__BB0_6;
	and.b32  	%r20, %r18, 268435448;
	mov.b32 	%r772, 0;
	mov.u32 	%r771, %r864;
$L__BB0_5:
	.pragma "nounroll";
	shl.b32 	%r314, %r771, 2;
	add.s32 	%r315, %r13, %r314;
	mov.b32 	%r316, 2139095039;
	st.shared.u32 	[%r315], %r316;
	add.s32 	%r317, %r14, %r314;
	mov.b32 	%r318, -1;
	st.shared.u32 	[%r317], %r318;
	st.shared.u32 	[%r315+128], %r316;
	st.shared.u32 	[%r317+128], %r318;
	st.shared.u32 	[%r315+256], %r316;
	st.shared.u32 	[%r317+256], %r318;
	st.shared.u32 	[%r315+384], %r316;
	st.shared.u32 	[%r317+384], %r318;
	st.shared.u32 	[%r315+512], %r316;
	st.shared.u32 	[%r317+512], %r318;
	st.shared.u32 	[%r315+640], %r316;
	st.shared.u32 	[%r317+640], %r318;
	st.shared.u32 	[%r315+768], %r316;
	st.shared.u32 	[%r317+768], %r318;
	st.shared.u32 	[%r315+896], %r316;
	st.shared.u32 	[%r317+896], %r318;
	add.s32 	%r771, %r771, 256;
	add.s32 	%r772, %r772, 8;
	setp.eq.s32 	%p12, %r772, %r20;
	@%p12 bra 	$L__BB0_6;
	bra.uni 	$L__BB0_5;
$L__BB0_6:
	setp.eq.s32 	%p13, %r19, 0;
	@%p13 bra 	$L__BB0_14;
	setp.lt.u32 	%p14, %r19, 4;
	@%p14 bra 	$L__BB0_9;
	shl.b32 	%r319, %r771, 2;
	add.s32 	%r320, %r13, %r319;
	mov.b32 	%r321, 2139095039;
	st.shared.u32 	[%r320], %r321;
	add.s32 	%r322, %r14, %r319;
	mov.b32 	%r323, -1;
	st.shared.u32 	[%r322], %r323;
	st.shared.u32 	[%r320+128], %r321;
	st.shared.u32 	[%r322+128], %r323;
	st.shared.u32 	[%r320+256], %r321;
	st.shared.u32 	[%r322+256], %r323;
	st.shared.u32 	[%r320+384], %r321;
	st.shared.u32 	[%r322+384], %r323;
	add.s32 	%r771, %r771, 128;
$L__BB0_9:
	and.b32  	%r324, %r18, 3;
	setp.eq.s32 	%p15, %r324, 0;
	@%p15 bra 	$L__BB0_14;
	setp.eq.s32 	%p16, %r324, 1;
	@%p16 bra 	$L__BB0_12;
	shl.b32 	%r325, %r771, 2;
	add.s32 	%r326, %r13, %r325;
	mov.b32 	%r327, 2139095039;
	st.shared.u32 	[%r326], %r327;
	add.s32 	%r328, %r14, %r325;
	mov.b32 	%r329, -1;
	st.shared.u32 	[%r328], %r329;
	st.shared.u32 	[%r326+128], %r327;
	st.shared.u32 	[%r328+128], %r329;
	add.s32 	%r771, %r771, 64;
$L__BB0_12:
	and.b32  	%r330, %r17, 32;
	setp.ne.s32 	%p17, %r330, 0;
	@%p17 bra 	$L__BB0_14;
	shl.b32 	%r331, %r771, 2;
	add.s32 	%r332, %r13, %r331;
	mov.b32 	%r333, 2139095039;
	st.shared.u32 	[%r332], %r333;
	add.s32 	%r334, %r14, %r331;
	mov.b32 	%r335, -1;
	st.shared.u32 	[%r334], %r335;
$L__BB0_14:
	setp.lt.u32 	%p18, %r17, 224;
	mov.u32 	%r775, %r864;
	@%p18 bra 	$L__BB0_17;
	and.b32  	%r26, %r18, 268435448;
	mov.b32 	%r774, 0;
	mov.u32 	%r775, %r864;
$L__BB0_16:
	.pragma "nounroll";
	add.s32 	%r337, %r775, %r299;
	shl.b32 	%r338, %r337, 2;
	add.s32 	%r339, %r13, %r338;
	mov.b32 	%r340, 2139095039;
	st.shared.u32 	[%r339], %r340;
	add.s32 	%r341, %r14, %r338;
	mov.b32 	%r342, -1;
	st.shared.u32 	[%r341], %r342;
	st.shared.u32 	[%r339+128], %r340;
	st.shared.u32 	[%r341+128], %r342;
	st.shared.u32 	[%r339+256], %r340;
	st.shared.u32 	[%r341+256], %r342;
	st.shared.u32 	[%r339+384], %r340;
	st.shared.u32 	[%r341+384], %r342;
	st.shared.u32 	[%r339+512], %r340;
	st.shared.u32 	[%r341+512], %r342;
	st.shared.u32 	[%r339+640], %r340;
	st.shared.u32 	[%r341+640], %r342;
	st.shared.u32 	[%r339+768], %r340;
	st.shared.u32 	[%r341+768], %r342;
	st.shared.u32 	[%r339+896], %r340;
	st.shared.u32 	[%r341+896], %r342;
	add.s32 	%r775, %r775, 256;
	add.s32 	%r774, %r774, 8;
	setp.ne.s32 	%p19, %r774, %r26;
	@%p19 bra 	$L__BB0_16;
$L__BB0_17:
	setp.eq.s32 	%p20, %r19, 0;
	@%p20 bra 	$L__BB0_25;
	setp.lt.u32 	%p21, %r19, 4;
	@%p21 bra 	$L__BB0_20;
	add.s32 	%r343, %r775, %r299;
	shl.b32 	%r344, %r343, 2;
	add.s32 	%r345, %r13, %r344;
	mov.b32 	%r346, 2139095039;
	st.shared.u32 	[%r345], %r346;
	add.s32 	%r347, %r14, %r344;
	mov.b32 	%r348, -1;
	st.shared.u32 	[%r347], %r348;
	st.shared.u32 	[%r345+128], %r346;
	st.shared.u32 	[%r347+128], %r348;
	st.shared.u32 	[%r345+256], %r346;
	st.shared.u32 	[%r347+256], %r348;
	st.shared.u32 	[%r345+384], %r346;
	st.shared.u32 	[%r347+384], %r348;
	add.s32 	%r775, %r775, 128;
$L__BB0_20:
	and.b32  	%r349, %r18, 3;
	setp.eq.s32 	%p22, %r349, 0;
	@%p22 bra 	$L__BB0_25;
	setp.eq.s32 	%p23, %r349, 1;
	@%p23 bra 	$L__BB0_23;
	add.s32 	%r350, %r775, %r299;
	shl.b32 	%r351, %r350, 2;
	add.s32 	%r352, %r13, %r351;
	mov.b32 	%r353, 2139095039;
	st.shared.u32 	[%r352], %r353;
	add.s32 	%r354, %r14, %r351;
	mov.b32 	%r355, -1;
	st.shared.u32 	[%r354], %r355;
	st.shared.u32 	[%r352+128], %r353;
	st.shared.u32 	[%r354+128], %r355;
	add.s32 	%r775, %r775, 64;
$L__BB0_23:
	and.b32  	%r356, %r17, 32;
	setp.ne.s32 	%p24, %r356, 0;
	@%p24 bra 	$L__BB0_25;
	add.s32 	%r357, %r775, %r299;
	shl.b32 	%r358, %r357, 2;
	add.s32 	%r359, %r13, %r358;
	mov.b32 	%r360, 2139095039;
	st.shared.u32 	[%r359], %r360;
	add.s32 	%r361, %r14, %r358;
	mov.b32 	%r362, -1;
	st.shared.u32 	[%r361], %r362;
$L__BB0_25:
	bar.warp.sync 	%r8;
	setp.lt.s32 	%p25, %r298, 1;
	@%p25 bra 	$L__BB0_378;
	shl.b32 	%r364, %r299, 2;
	add.s32 	%r40, %r13, %r364;
	cvta.to.global.u64 	%rd3, %rd8;
	mov.b32 	%f1, %r16;
	mov.b32 	%f2, %r15;
	mov.b32 	%r778, 0;
$L__BB0_27:
	ld.param.u32 	%r764, [_Z25knn_kernel_warp_per_queryPK6float2iS1_iPSt4pairIifEii_param_6];
	sub.s32 	%r365, %r298, %r778;
	min.s32 	%r42, %r764, %r365;
	mov.u32 	%r366, %tid.x;
	setp.ge.s32 	%p26, %r366, %r42;
	@%p26 bra 	$L__BB0_30;
	mov.u32 	%r779, %tid.x;
$L__BB0_29:
	shl.b32 	%r367, %r779, 3;
	mov.u32 	%r368, smem_raw;
	add.s32 	%r369, %r368, %r367;
	add.s32 	%r370, %r779, %r778;
	mul.wide.s32 	%rd15, %r370, 8;
	add.s64 	%rd16, %rd3, %rd15;
	ld.global.nc.v2.f32 	{%f712, %f713}, [%rd16];
	st.shared.v2.f32 	[%r369], {%f712, %f713};
	add.s32 	%r779, %r779, %r1;
	setp.lt.s32 	%p27, %r779, %r42;
	@%p27 bra 	$L__BB0_29;
$L__BB0_30:
	ld.param.u32 	%r762, [_Z25knn_kernel_warp_per_queryPK6float2iS1_iPSt4pairIifEii_param_1];
	setp.ge.s32 	%p28, %r7, %r762;
	bar.sync 	0;
	@%p28 bra 	$L__BB0_377;
	setp.lt.s32 	%p29, %r299, 32;
	@%p29 bra 	$L__BB0_33;
	mov.b32 	%r371, 2139095039;
	st.local.u32 	[%rd1], %r371;
	mov.b32 	%r372, -1;
	st.local.u32 	[%rd2], %r372;
	mov.f32 	%f1237, 0f7F7FFFFF;
$L__BB0_33:
	setp.lt.s32 	%p30, %r299, 64;
	@%p30 bra 	$L__BB0_35;
	mov.b32 	%r373, 2139095039;
	st.local.u32 	[%rd1+4], %r373;
	mov.b32 	%r374, -1;
	st.local.u32 	[%rd2+4], %r374;
	mov.f32 	%f1338, 0f7F7FFFFF;
$L__BB0_35:
	setp.lt.s32 	%p31, %r299, 96;
	@%p31 bra 	$L__BB0_37;
	mov.b32 	%r375, 2139095039;
	st.local.u32 	[%rd1+8], %r375;
	mov.b32 	%r376, -1;
	st.local.u32 	[%rd2+8], %r376;
	mov.f32 	%f1341, 0f7F7FFFFF;
$L__BB0_37:
	setp.lt.s32 	%p32, %r299, 128;
	@%p32 bra 	$L__BB0_39;
	mov.b32 	%r377, 2139095039;
	st.local.u32 	[%rd1+12], %r377;
	mov.b32 	%r378, -1;
	st.local.u32 	[%rd2+12], %r378;
	mov.f32 	%f1344, 0f7F7FFFFF;
$L__BB0_39:
	setp.lt.s32 	%p33, %r299, 160;
	@%p33 bra 	$L__BB0_41;
	mov.b32 	%r379, 2139095039;
	st.local.u32 	[%rd1+16], %r379;
	mov.b32 	%r380, -1;
	st.local.u32 	[%rd2+16], %r380;
	mov.f32 	%f1347, 0f7F7FFFFF;
$L__BB0_41:
	setp.lt.s32 	%p34, %r299, 192;
	@%p34 bra 	$L__BB0_43;
	mov.b32 	%r381, 2139095039;
	st.local.u32 	[%rd1+20], %r381;
	mov.b32 	%r382, -1;
	st.local.u32 	[%rd2+20], %r382;
	mov.f32 	%f1350, 0f7F7FFFFF;
$L__BB0_43:
	setp.lt.s32 	%p35, %r299, 224;
	@%p35 bra 	$L__BB0_45;
	mov.b32 	%r383, 2139095039;
	st.local.u32 	[%rd1+24], %r383;
	mov.b32 	%r384, -1;
	st.local.u32 	[%rd2+24], %r384;
	mov.f32 	%f1353, 0f7F7FFFFF;
$L__BB0_45:
	setp.lt.s32 	%p36, %r299, 256;
	@%p36 bra 	$L__BB0_47;
	mov.b32 	%r385, 2139095039;
	st.local.u32 	[%rd1+28], %r385;
	mov.b32 	%r386, -1;
	st.local.u32 	[%rd2+28], %r386;
	mov.f32 	%f1356, 0f7F7FFFFF;
$L__BB0_47:
	setp.lt.s32 	%p37, %r299, 288;
	@%p37 bra 	$L__BB0_49;
	mov.b32 	%r387, 2139095039;
	st.local.u32 	[%rd1+32], %r387;
	mov.b32 	%r388, -1;
	st.local.u32 	[%rd2+32], %r388;
	mov.f32 	%f1359, 0f7F7FFFFF;
$L__BB0_49:
	setp.lt.s32 	%p38, %r299, 320;
	@%p38 bra 	$L__BB0_51;
	mov.b32 	%r389, 2139095039;
	st.local.u32 	[%rd1+36], %r389;
	mov.b32 	%r390, -1;
	st.local.u32 	[%rd2+36], %r390;
	mov.f32 	%f1362, 0f7F7FFFFF;
$L__BB0_51:
	setp.lt.s32 	%p39, %r299, 352;
	@%p39 bra 	$L__BB0_53;
	mov.b32 	%r391, 2139095039;
	st.local.u32 	[%rd1+40], %r391;
	mov.b32 	%r392, -1;
	st.local.u32 	[%rd2+40], %r392;
	mov.f32 	%f1365, 0f7F7FFFFF;
$L__BB0_53:
	setp.lt.s32 	%p40, %r299, 384;
	@%p40 bra 	$L__BB0_55;
	mov.b32 	%r393, 2139095039;
	st.local.u32 	[%rd1+44], %r393;
	mov.b32 	%r394, -1;
	st.local.u32 	[%rd2+44], %r394;
	mov.f32 	%f1368, 0f7F7FFFFF;
$L__BB0_55:
	setp.lt.s32 	%p41, %r299, 416;
	@%p41 bra 	$L__BB0_57;
	mov.b32 	%r395, 2139095039;
	st.local.u32 	[%rd1+48], %r395;
	mov.b32 	%r396, -1;
	st.local.u32 	[%rd2+48], %r396;
	mov.f32 	%f1371, 0f7F7FFFFF;
$L__BB0_57:
	setp.lt.s32 	%p42, %r299, 448;
	@%p42 bra 	$L__BB0_59;
	mov.b32 	%r397, 2139095039;
	st.local.u32 	[%rd1+52], %r397;
	mov.b32 	%r398, -1;
	st.local.u32 	[%rd2+52], %r398;
	mov.f32 	%f1374, 0f7F7FFFFF;
$L__BB0_59:
	setp.lt.s32 	%p43, %r299, 480;
	@%p43 bra 	$L__BB0_61;
	mov.b32 	%r399, 2139095039;
	st.local.u32 	[%rd1+56], %r399;
	mov.b32 	%r400, -1;
	st.local.u32 	[%rd2+56], %r400;
	mov.f32 	%f1377, 0f7F7FFFFF;
$L__BB0_61:
	setp.lt.s32 	%p44, %r299, 512;
	@%p44 bra 	$L__BB0_63;
	mov.b32 	%r401, 2139095039;
	st.local.u32 	[%rd1+60], %r401;
	mov.b32 	%r402, -1;
	st.local.u32 	[%rd2+60], %r402;
	mov.f32 	%f1380, 0f7F7FFFFF;
$L__BB0_63:
	setp.lt.s32 	%p45, %r299, 544;
	@%p45 bra 	$L__BB0_65;
	mov.b32 	%r403, 2139095039;
	st.local.u32 	[%rd1+64], %r403;
	mov.b32 	%r404, -1;
	st.local.u32 	[%rd2+64], %r404;
	mov.f32 	%f1383, 0f7F7FFFFF;
$L__BB0_65:
	setp.lt.s32 	%p46, %r299, 576;
	@%p46 bra 	$L__BB0_67;
	mov.b32 	%r405, 2139095039;
	st.local.u32 	[%rd1+68], %r405;
	mov.b32 	%r406, -1;
	st.local.u32 	[%rd2+68], %r406;
	mov.f32 	%f1386, 0f7F7FFFFF;
$L__BB0_67:
	setp.lt.s32 	%p47, %r299, 608;
	@%p47 bra 	$L__BB0_69;
	mov.b32 	%r407, 2139095039;
	st.local.u32 	[%rd1+72], %r407;
	mov.b32 	%r408, -1;
	st.local.u32 	[%rd2+72], %r408;
	mov.f32 	%f1389, 0f7F7FFFFF;
$L__BB0_69:
	setp.lt.s32 	%p48, %r299, 640;
	@%p48 bra 	$L__BB0_71;
	mov.b32 	%r409, 2139095039;
	st.local.u32 	[%rd1+76], %r409;
	mov.b32 	%r410, -1;
	st.local.u32 	[%rd2+76], %r410;
	mov.f32 	%f1392, 0f7F7FFFFF;
$L__BB0_71:
	setp.lt.s32 	%p49, %r299, 672;
	@%p49 bra 	$L__BB0_73;
	mov.b32 	%r411, 2139095039;
	st.local.u32 	[%rd1+80], %r411;
	mov.b32 	%r412, -1;
	st.local.u32 	[%rd2+80], %r412;
	mov.f32 	%f1395, 0f7F7FFFFF;
$L__BB0_73:
	setp.lt.s32 	%p50, %r299, 704;
	@%p50 bra 	$L__BB0_75;
	mov.b32 	%r413, 2139095039;
	st.local.u32 	[%rd1+84], %r413;
	mov.b32 	%r414, -1;
	st.local.u32 	[%rd2+84], %r414;
	mov.f32 	%f1398, 0f7F7FFFFF;
$L__BB0_75:
	setp.lt.s32 	%p51, %r299, 736;
	@%p51 bra 	$L__BB0_77;
	mov.b32 	%r415, 2139095039;
	st.local.u32 	[%rd1+88], %r415;
	mov.b32 	%r416, -1;
	st.local.u32 	[%rd2+88], %r416;
	mov.f32 	%f1401, 0f7F7FFFFF;
$L__BB0_77:
	setp.lt.s32 	%p52, %r299, 768;
	@%p52 bra 	$L__BB0_79;
	mov.b32 	%r417, 2139095039;
	st.local.u32 	[%rd1+92], %r417;
	mov.b32 	%r418, -1;
	st.local.u32 	[%rd2+92], %r418;
	mov.f32 	%f1404, 0f7F7FFFFF;
$L__BB0_79:
	setp.lt.s32 	%p53, %r299, 800;
	@%p53 bra 	$L__BB0_81;
	mov.b32 	%r419, 2139095039;
	st.local.u32 	[%rd1+96], %r419;
	mov.b32 	%r420, -1;
	st.local.u32 	[%rd2+96], %r420;
	mov.f32 	%f1407, 0f7F7FFFFF;
$L__BB0_81:
	setp.lt.s32 	%p54, %r299, 832;
	@%p54 bra 	$L__BB0_83;
	mov.b32 	%r421, 2139095039;
	st.local.u32 	[%rd1+100], %r421;
	mov.b32 	%r422, -1;
	st.local.u32 	[%rd2+100], %r422;
	mov.f32 	%f1410, 0f7F7FFFFF;
$L__BB0_83:
	setp.lt.s32 	%p55, %r299, 864;
	@%p55 bra 	$L__BB0_85;
	mov.b32 	%r423, 2139095039;
	st.local.u32 	[%rd1+104], %r423;
	mov.b32 	%r424, -1;
	st.local.u32 	[%rd2+104], %r424;
	mov.f32 	%f1413, 0f7F7FFFFF;
$L__BB0_85:
	setp.lt.s32 	%p56, %r299, 896;
	@%p56 bra 	$L__BB0_87;
	mov.b32 	%r425, 2139095039;
	st.local.u32 	[%rd1+108], %r425;
	mov.b32 	%r426, -1;
	st.local.u32 	[%rd2+108], %r426;
	mov.f32 	%f1416, 0f7F7FFFFF;
$L__BB0_87:
	setp.lt.s32 	%p57, %r299, 928;
	@%p57 bra 	$L__BB0_89;
	mov.b32 	%r427, 2139095039;
	st.local.u32 	[%rd1+112], %r427;
	mov.b32 	%r428, -1;
	st.local.u32 	[%rd2+112], %r428;
	mov.f32 	%f1419, 0f7F7FFFFF;
$L__BB0_89:
	setp.lt.s32 	%p58, %r299, 960;
	@%p58 bra 	$L__BB0_91;
	mov.b32 	%r429, 2139095039;
	st.local.u32 	[%rd1+116], %r429;
	mov.b32 	%r430, -1;
	st.local.u32 	[%rd2+116], %r430;
	mov.f32 	%f1422, 0f7F7FFFFF;
$L__BB0_91:
	setp.lt.s32 	%p59, %r299, 992;
	@%p59 bra 	$L__BB0_93;
	mov.b32 	%r431, 2139095039;
	st.local.u32 	[%rd1+120], %r431;
	mov.b32 	%r432, -1;
	st.local.u32 	[%rd2+120], %r432;
	mov.f32 	%f1425, 0f7F7FFFFF;
$L__BB0_93:
	setp.lt.s32 	%p60, %r299, 1024;
	@%p60 bra 	$L__BB0_95;
	mov.b32 	%r433, 2139095039;
	st.local.u32 	[%rd1+124], %r433;
	mov.b32 	%r434, -1;
	st.local.u32 	[%rd2+124], %r434;
	mov.f32 	%f1427, 0f7F7FFFFF;
$L__BB0_95:
	ld.shared.f32 	%f195, [%r40+-4];
	setp.ge.s32 	%p61, %r864, %r42;
	@%p61 bra 	$L__BB0_100;
	shl.b32 	%r436, %r864, 3;
	mov.u32 	%r437, smem_raw;
	add.s32 	%r780, %r437, %r436;
	add.s32 	%r781, %r864, %r778;
	mov.f32 	%f1238, 0f7F7FFFFF;
	mov.b32 	%r784, 0;
	mov.u32 	%r782, %r864;
$L__BB0_97:
	ld.shared.v2.f32 	{%f747, %f748}, [%r780];
	sub.f32 	%f749, %f2, %f747;
	sub.f32 	%f750, %f1, %f748;
	mul.f32 	%f751, %f750, %f750;
	fma.rn.f32 	%f752, %f749, %f749, %f751;
	setp.ge.f32 	%p62, %f752, %f195;
	setp.geu.f32 	%p63, %f752, %f1238;
	or.pred  	%p64, %p62, %p63;
	@%p64 bra 	$L__BB0_99;
	setp.gt.s32 	%p65, %r299, 1023;
	setp.gt.s32 	%p66, %r299, 991;
	setp.gt.s32 	%p67, %r299, 959;
	setp.gt.s32 	%p68, %r299, 927;
	setp.gt.s32 	%p69, %r299, 895;
	setp.gt.s32 	%p70, %r299, 863;
	setp.gt.s32 	%p71, %r299, 831;
	setp.gt.s32 	%p72, %r299, 799;
	setp.gt.s32 	%p73, %r299, 767;
	setp.gt.s32 	%p74, %r299, 735;
	setp.gt.s32 	%p75, %r299, 703;
	setp.gt.s32 	%p76, %r299, 671;
	setp.gt.s32 	%p77, %r299, 639;
	setp.gt.s32 	%p78, %r299, 607;
	setp.gt.s32 	%p79, %r299, 575;
	setp.gt.s32 	%p80, %r299, 543;
	setp.gt.s32 	%p81, %r299, 511;
	setp.gt.s32 	%p82, %r299, 479;
	setp.gt.s32 	%p83, %r299, 447;
	setp.gt.s32 	%p84, %r299, 415;
	setp.gt.s32 	%p85, %r299, 383;
	setp.gt.s32 	%p86, %r299, 351;
	setp.gt.s32 	%p87, %r299, 319;
	setp.gt.s32 	%p88, %r299, 287;
	setp.gt.s32 	%p89, %r299, 255;
	setp.gt.s32 	%p90, %r299, 223;
	setp.gt.s32 	%p91, %r299, 191;
	setp.gt.s32 	%p92, %r299, 159;
	setp.gt.s32 	%p93, %r299, 127;
	setp.gt.s32 	%p94, %r299, 95;
	setp.gt.s32 	%p95, %r299, 63;
	setp.gt.s32 	%p96, %r299, 31;
	mul.wide.u32 	%rd17, %r784, 4;
	add.s64 	%rd18, %rd1, %rd17;
	st.local.f32 	[%rd18], %f752;
	add.s64 	%rd19, %rd2, %rd17;
	st.local.u32 	[%rd19], %r781;
	ld.local.v4.f32 	{%f1237, %f1338, %f1341, %f1344}, [%rd1];
	setp.gt.f32 	%p97, %f1237, 0fBF800000;
	selp.f32 	%f757, %f1237, 0fBF800000, %p97;
	selp.f32 	%f758, %f757, 0fBF800000, %p96;
	setp.gt.f32 	%p98, %f1338, %f758;
	and.pred  	%p99, %p95, %p98;
	selp.f32 	%f760, %f1338, %f758, %p99;
	selp.u32 	%r438, 1, 0, %p99;
	setp.gt.f32 	%p100, %f1341, %f760;
	and.pred  	%p101, %p94, %p100;
	selp.f32 	%f762, %f1341, %f760, %p101;
	selp.b32 	%r439, 2, %r438, %p101;
	setp.gt.f32 	%p102, %f1344, %f762;
	and.pred  	%p103, %p93, %p102;
	selp.f32 	%f764, %f1344, %f762, %p103;
	selp.b32 	%r440, 3, %r439, %p103;
	ld.local.v4.f32 	{%f1347, %f1350, %f1353, %f1356}, [%rd1+16];
	setp.gt.f32 	%p104, %f1347, %f764;
	and.pred  	%p105, %p92, %p104;
	selp.f32 	%f770, %f1347, %f764, %p105;
	selp.b32 	%r441, 4, %r440, %p105;
	setp.gt.f32 	%p106, %f1350, %f770;
	and.pred  	%p107, %p91, %p106;
	selp.f32 	%f772, %f1350, %f770, %p107;
	selp.b32 	%r442, 5, %r441, %p107;
	setp.gt.f32 	%p108, %f1353, %f772;
	and.pred  	%p109, %p90, %p108;
	selp.f32 	%f774, %f1353, %f772, %p109;
	selp.b32 	%r443, 6, %r442, %p109;
	setp.gt.f32 	%p110, %f1356, %f774;
	and.pred  	%p111, %p89, %p110;
	selp.f32 	%f776, %f1356, %f774, %p111;
	selp.b32 	%r444, 7, %r443, %p111;
	ld.local.v4.f32 	{%f1359, %f1362, %f1365, %f1368}, [%rd1+32];
	setp.gt.f32 	%p112, %f1359, %f776;
	and.pred  	%p113, %p88, %p112;
	selp.f32 	%f782, %f1359, %f776, %p113;
	selp.b32 	%r445, 8, %r444, %p113;
	setp.gt.f32 	%p114, %f1362, %f782;
	and.pred  	%p115, %p87, %p114;
	selp.f32 	%f784, %f1362, %f782, %p115;
	selp.b32 	%r446, 9, %r445, %p115;
	setp.gt.f32 	%p116, %f1365, %f784;
	and.pred  	%p117, %p86, %p116;
	selp.f32 	%f786, %f1365, %f784, %p117;
	selp.b32 	%r447, 10, %r446, %p117;
	setp.gt.f32 	%p118, %f1368, %f786;
	and.pred  	%p119, %p85, %p118;
	selp.f32 	%f788, %f1368, %f786, %p119;
	selp.b32 	%r448, 11, %r447, %p119;
	ld.local.v4.f32 	{%f1371, %f1374, %f1377, %f1380}, [%rd1+48];
	setp.gt.f32 	%p120, %f1371, %f788;
	and.pred  	%p121, %p84, %p120;
	selp.f32 	%f794, %f1371, %f788, %p121;
	selp.b32 	%r449, 12, %r448, %p121;
	setp.gt.f32 	%p122, %f1374, %f794;
	and.pred  	%p123, %p83, %p122;
	selp.f32 	%f796, %f1374, %f794, %p123;
	selp.b32 	%r450, 13, %r449, %p123;
	setp.gt.f32 	%p124, %f1377, %f796;
	and.pred  	%p125, %p82, %p124;
	selp.f32 	%f798, %f1377, %f796, %p125;
	selp.b32 	%r451, 14, %r450, %p125;
	setp.gt.f32 	%p126, %f1380, %f798;
	and.pred  	%p127, %p81, %p126;
	selp.f32 	%f800, %f1380, %f798, %p127;
	selp.b32 	%r452, 15, %r451, %p127;
	ld.local.v4.f32 	{%f1383, %f1386, %f1389, %f1392}, [%rd1+64];
	setp.gt.f32 	%p128, %f1383, %f800;
	and.pred  	%p129, %p80, %p128;
	selp.f32 	%f806, %f1383, %f800, %p129;
	selp.b32 	%r453, 16, %r452, %p129;
	setp.gt.f32 	%p130, %f1386, %f806;
	and.pred  	%p131, %p79, %p130;
	selp.f32 	%f808, %f1386, %f806, %p131;
	selp.b32 	%r454, 17, %r453, %p131;
	setp.gt.f32 	%p132, %f1389, %f808;
	and.pred  	%p133, %p78, %p132;
	selp.f32 	%f810, %f1389, %f808, %p133;
	selp.b32 	%r455, 18, %r454, %p133;
	setp.gt.f32 	%p134, %f1392, %f810;
	and.pred  	%p135, %p77, %p134;
	selp.f32 	%f812, %f1392, %f810, %p135;
	selp.b32 	%r456, 19, %r455, %p135;
	ld.local.v4.f32 	{%f1395, %f1398, %f1401, %f1404}, [%rd1+80];
	setp.gt.f32 	%p136, %f1395, %f812;
	and.pred  	%p137, %p76, %p136;
	selp.f32 	%f818, %f1395, %f812, %p137;
	selp.b32 	%r457, 20, %r456, %p137;
	setp.gt.f32 	%p138, %f1398, %f818;
	and.pred  	%p139, %p75, %p138;
	selp.f32 	%f820, %f1398, %f818, %p139;
	selp.b32 	%r458, 21, %r457, %p139;
	setp.gt.f32 	%p140, %f1401, %f820;
	and.pred  	%p141, %p74, %p140;
	selp.f32 	%f822, %f1401, %f820, %p141;
	selp.b32 	%r459, 22, %r458, %p141;
	setp.gt.f32 	%p142, %f1404, %f822;
	and.pred  	%p143, %p73, %p142;
	selp.f32 	%f824, %f1404, %f822, %p143;
	selp.b32 	%r460, 23, %r459, %p143;
	ld.local.v4.f32 	{%f1407, %f1410, %f1413, %f1416}, [%rd1+96];
	setp.gt.f32 	%p144, %f1407, %f824;
	and.pred  	%p145, %p72, %p144;
	selp.f32 	%f830, %f1407, %f824, %p145;
	selp.b32 	%r461, 24, %r460, %p145;
	setp.gt.f32 	%p146, %f1410, %f830;
	and.pred  	%p147, %p71, %p146;
	selp.f32 	%f832, %f1410, %f830, %p147;
	selp.b32 	%r462, 25, %r461, %p147;
	setp.gt.f32 	%p148, %f1413, %f832;
	and.pred  	%p149, %p70, %p148;
	selp.f32 	%f834, %f1413, %f832, %p149;
	selp.b32 	%r463, 26, %r462, %p149;
	setp.gt.f32 	%p150, %f1416, %f834;
	and.pred  	%p151, %p69, %p150;
	selp.f32 	%f836, %f1416, %f834, %p151;
	selp.b32 	%r464, 27, %r463, %p151;
	ld.local.v4.f32 	{%f1419, %f1422, %f1425, %f1427}, [%rd1+112];
	setp.gt.f32 	%p152, %f1419, %f836;
	and.pred  	%p153, %p68, %p152;
	selp.f32 	%f842, %f1419, %f836, %p153;
	selp.b32 	%r465, 28, %r464, %p153;
	setp.gt.f32 	%p154, %f1422, %f842;
	and.pred  	%p155, %p67, %p154;
	selp.f32 	%f844, %f1422, %f842, %p155;
	selp.b32 	%r466, 29, %r465, %p155;
	setp.gt.f32 	%p156, %f1425, %f844;
	and.pred  	%p157, %p66, %p156;
	selp.f32 	%f846, %f1425, %f844, %p157;
	selp.b32 	%r467, 30, %r466, %p157;
	setp.gt.f32 	%p158, %f1427, %f846;
	and.pred  	%p159, %p65, %p158;
	selp.f32 	%f1238, %f1427, %f846, %p159;
	selp.b32 	%r784, 31, %r467, %p159;
$L__BB0_99:
	add.s32 	%r782, %r782, 32;
	add.s32 	%r781, %r781, 32;
	add.s32 	%r780, %r780, 256;
	setp.lt.s32 	%p160, %r782, %r42;
	@%p160 bra 	$L__BB0_97;
$L__BB0_100:
	setp.lt.s32 	%p161, %r299, 32;
	mov.b32 	%r786, 0;
	@%p161 bra 	$L__BB0_102;
	ld.local.u32 	%r469, [%rd2];
	setp.lt.f32 	%p162, %f1237, %f195;
	setp.gt.s32 	%p163, %r469, -1;
	and.pred  	%p164, %p163, %p162;
	selp.u32 	%r786, 1, 0, %p164;
$L__BB0_102:
	setp.lt.s32 	%p165, %r299, 64;
	@%p165 bra 	$L__BB0_104;
	ld.local.u32 	%r470, [%rd2+4];
	setp.lt.f32 	%p166, %f1338, %f195;
	setp.gt.s32 	%p167, %r470, -1;
	and.pred  	%p168, %p167, %p166;
	selp.u32 	%r471, 1, 0, %p168;
	add.s32 	%r786, %r786, %r471;
$L__BB0_104:
	setp.lt.s32 	%p169, %r299, 96;
	@%p169 bra 	$L__BB0_106;
	ld.local.u32 	%r472, [%rd2+8];
	setp.lt.f32 	%p170, %f1341, %f195;
	setp.gt.s32 	%p171, %r472, -1;
	and.pred  	%p172, %p171, %p170;
	selp.u32 	%r473, 1, 0, %p172;
	add.s32 	%r786, %r786, %r473;
$L__BB0_106:
	setp.lt.s32 	%p173, %r299, 128;
	@%p173 bra 	$L__BB0_108;
	ld.local.u32 	%r474, [%rd2+12];
	setp.lt.f32 	%p174, %f1344, %f195;
	setp.gt.s32 	%p175, %r474, -1;
	and.pred  	%p176, %p175, %p174;
	selp.u32 	%r475, 1, 0, %p176;
	add.s32 	%r786, %r786, %r475;
$L__BB0_108:
	setp.lt.s32 	%p177, %r299, 160;
	@%p177 bra 	$L__BB0_110;
	ld.local.u32 	%r476, [%rd2+16];
	setp.lt.f32 	%p178, %f1347, %f195;
	setp.gt.s32 	%p179, %r476, -1;
	and.pred  	%p180, %p179, %p178;
	selp.u32 	%r477, 1, 0, %p180;
	add.s32 	%r786, %r786, %r477;
$L__BB0_110:
	setp.lt.s32 	%p181, %r299, 192;
	@%p181 bra 	$L__BB0_112;
	ld.local.u32 	%r478, [%rd2+20];
	setp.lt.f32 	%p182, %f1350, %f195;
	setp.gt.s32 	%p183, %r478, -1;
	and.pred  	%p184, %p183, %p182;
	selp.u32 	%r479, 1, 0, %p184;
	add.s32 	%r786, %r786, %r479;
$L__BB0_112:
	setp.lt.s32 	%p185, %r299, 224;
	@%p185 bra 	$L__BB0_114;
	ld.local.u32 	%r480, [%rd2+24];
	setp.lt.f32 	%p186, %f1353, %f195;
	setp.gt.s32 	%p187, %r480, -1;
	and.pred  	%p188, %p187, %p186;
	selp.u32 	%r481, 1, 0, %p188;
	add.s32 	%r786, %r786, %r481;
$L__BB0_114:
	setp.lt.s32 	%p189, %r299, 256;
	@%p189 bra 	$L__BB0_116;
	ld.local.u32 	%r482, [%rd2+28];
	setp.lt.f32 	%p190, %f1356, %f195;
	setp.gt.s32 	%p191, %r482, -1;
	and.pred  	%p192, %p191, %p190;
	selp.u32 	%r483, 1, 0, %p192;
	add.s32 	%r786, %r786, %r483;
$L__BB0_116:
	setp.lt.s32 	%p193, %r299, 288;
	@%p193 bra 	$L__BB0_118;
	ld.local.u32 	%r484, [%rd2+32];
	setp.lt.f32 	%p194, %f1359, %f195;
	setp.gt.s32 	%p195, %r484, -1;
	and.pred  	%p196, %p195, %p194;
	selp.u32 	%r485, 1, 0, %p196;
	add.s32 	%r786, %r786, %r485;
$L__BB0_118:
	setp.lt.s32 	%p197, %r299, 320;
	@%p197 bra 	$L__BB0_120;
	ld.local.u32 	%r486, [%rd2+36];
	setp.lt.f32 	%p198, %f1362, %f195;
	setp.gt.s32 	%p199, %r486, -1;
	and.pred  	%p200, %p199, %p198;
	selp.u32 	%r487, 1, 0, %p200;
	add.s32 	%r786, %r786, %r487;
$L__BB0_120:
	setp.lt.s32 	%p201, %r299, 352;
	@%p201 bra 	$L__BB0_122;
	ld.local.u32 	%r488, [%rd2+40];
	setp.lt.f32 	%p202, %f1365, %f195;
	setp.gt.s32 	%p203, %r488, -1;
	and.pred  	%p204, %p203, %p202;
	selp.u32 	%r489, 1, 0, %p204;
	add.s32 	%r786, %r786, %r489;
$L__BB0_122:
	setp.lt.s32 	%p205, %r299, 384;
	@%p205 bra 	$L__BB0_124;
	ld.local.u32 	%r490, [%rd2+44];
	setp.lt.f32 	%p206, %f1368, %f195;
	setp.gt.s32 	%p207, %r490, -1;
	and.pred  	%p208, %p207, %p206;
	selp.u32 	%r491, 1, 0, %p208;
	add.s32 	%r786, %r786, %r491;
$L__BB0_124:
	setp.lt.s32 	%p209, %r299, 416;
	@%p209 bra 	$L__BB0_126;
	ld.local.u32 	%r492, [%rd2+48];
	setp.lt.f32 	%p210, %f1371, %f195;
	setp.gt.s32 	%p211, %r492, -1;
	and.pred  	%p212, %p211, %p210;
	selp.u32 	%r493, 1, 0, %p212;
	add.s32 	%r786, %r786, %r493;
$L__BB0_126:
	setp.lt.s32 	%p213, %r299, 448;
	@%p213 bra 	$L__BB0_128;
	ld.local.u32 	%r494, [%rd2+52];
	setp.lt.f32 	%p214, %f1374, %f195;
	setp.gt.s32 	%p215, %r494, -1;
	and.pred  	%p216, %p215, %p214;
	selp.u32 	%r495, 1, 0, %p216;
	add.s32 	%r786, %r786, %r495;
$L__BB0_128:
	setp.lt.s32 	%p217, %r299, 480;
	@%p217 bra 	$L__BB0_130;
	ld.local.u32 	%r496, [%rd2+56];
	setp.lt.f32 	%p218, %f1377, %f195;
	setp.gt.s32 	%p219, %r496, -1;
	and.pred  	%p220, %p219, %p218;
	selp.u32 	%r497, 1, 0, %p220;
	add.s32 	%r786, %r786, %r497;
$L__BB0_130:
	setp.lt.s32 	%p221, %r299, 512;
	@%p221 bra 	$L__BB0_132;
	ld.local.u32 	%r498, [%rd2+60];
	setp.lt.f32 	%p222, %f1380, %f195;
	setp.gt.s32 	%p223, %r498, -1;
	and.pred  	%p224, %p223, %p222;
	selp.u32 	%r499, 1, 0, %p224;
	add.s32 	%r786, %r786, %r499;
$L__BB0_132:
	setp.lt.s32 	%p225, %r299, 544;
	@%p225 bra 	$L__BB0_134;
	ld.local.u32 	%r500, [%rd2+64];
	setp.lt.f32 	%p226, %f1383, %f195;
	setp.gt.s32 	%p227, %r500, -1;
	and.pred  	%p228, %p227, %p226;
	selp.u32 	%r501, 1, 0, %p228;
	add.s32 	%r786, %r786, %r501;
$L__BB0_134:
	setp.lt.s32 	%p229, %r299, 576;
	@%p229 bra 	$L__BB0_136;
	ld.local.u32 	%r502, [%rd2+68];
	setp.lt.f32 	%p230, %f1386, %f195;
	setp.gt.s32 	%p231, %r502, -1;
	and.pred  	%p232, %p231, %p230;
	selp.u32 	%r503, 1, 0, %p232;
	add.s32 	%r786, %r786, %r503;
$L__BB0_136:
	setp.lt.s32 	%p233, %r299, 608;
	@%p233 bra 	$L__BB0_138;
	ld.local.u32 	%r504, [%rd2+72];
	setp.lt.f32 	%p234, %f1389, %f195;
	setp.gt.s32 	%p235, %r504, -1;
	and.pred  	%p236, %p235, %p234;
	selp.u32 	%r505, 1, 0, %p236;
	add.s32 	%r786, %r786, %r505;
$L__BB0_138:
	setp.lt.s32 	%p237, %r299, 640;
	@%p237 bra 	$L__BB0_140;
	ld.local.u32 	%r506, [%rd2+76];
	setp.lt.f32 	%p238, %f1392, %f195;
	setp.gt.s32 	%p239, %r506, -1;
	and.pred  	%p240, %p239, %p238;
	selp.u32 	%r507, 1, 0, %p240;
	add.s32 	%r786, %r786, %r507;
$L__BB0_140:
	setp.lt.s32 	%p241, %r299, 672;
	@%p241 bra 	$L__BB0_142;
	ld.local.u32 	%r508, [%rd2+80];
	setp.lt.f32 	%p242, %f1395, %f195;
	setp.gt.s32 	%p243, %r508, -1;
	and.pred  	%p244, %p243, %p242;
	selp.u32 	%r509, 1, 0, %p244;
	add.s32 	%r786, %r786, %r509;
$L__BB0_142:
	setp.lt.s32 	%p245, %r299, 704;
	@%p245 bra 	$L__BB0_144;
	ld.local.u32 	%r510, [%rd2+84];
	setp.lt.f32 	%p246, %f1398, %f195;
	setp.gt.s32 	%p247, %r510, -1;
	and.pred  	%p248, %p247, %p246;
	selp.u32 	%r511, 1, 0, %p248;
	add.s32 	%r786, %r786, %r511;
$L__BB0_144:
	setp.lt.s32 	%p249, %r299, 736;
	@%p249 bra 	$L__BB0_146;
	ld.local.u32 	%r512, [%rd2+88];
	setp.lt.f32 	%p250, %f1401, %f195;
	setp.gt.s32 	%p251, %r512, -1;
	and.pred  	%p252, %p251, %p250;
	selp.u32 	%r513, 1, 0, %p252;
	add.s32 	%r786, %r786, %r513;
$L__BB0_146:
	setp.lt.s32 	%p253, %r299, 768;
	@%p253 bra 	$L__BB0_148;
	ld.local.u32 	%r514, [%rd2+92];
	setp.lt.f32 	%p254, %f1404, %f195;
	setp.gt.s32 	%p255, %r514, -1;
	and.pred  	%p256, %p255, %p254;
	selp.u32 	%r515, 1, 0, %p256;
	add.s32 	%r786, %r786, %r515;
$L__BB0_148:
	setp.lt.s32 	%p257, %r299, 800;
	@%p257 bra 	$L__BB0_150;
	ld.local.u32 	%r516, [%rd2+96];
	setp.lt.f32 	%p258, %f1407, %f195;
	setp.gt.s32 	%p259, %r516, -1;
	and.pred  	%p260, %p259, %p258;
	selp.u32 	%r517, 1, 0, %p260;
	add.s32 	%r786, %r786, %r517;
$L__BB0_150:
	setp.lt.s32 	%p261, %r299, 832;
	@%p261 bra 	$L__BB0_152;
	ld.local.u32 	%r518, [%rd2+100];
	setp.lt.f32 	%p262, %f1410, %f195;
	setp.gt.s32 	%p263, %r518, -1;
	and.pred  	%p264, %p263, %p262;
	selp.u32 	%r519, 1, 0, %p264;
	add.s32 	%r786, %r786, %r519;
$L__BB0_152:
	setp.lt.s32 	%p265, %r299, 864;
	@%p265 bra 	$L__BB0_154;
	ld.local.u32 	%r520, [%rd2+104];
	setp.lt.f32 	%p266, %f1413, %f195;
	setp.gt.s32 	%p267, %r520, -1;
	and.pred  	%p268, %p267, %p266;
	selp.u32 	%r521, 1, 0, %p268;
	add.s32 	%r786, %r786, %r521;
$L__BB0_154:
	setp.lt.s32 	%p269, %r299, 896;
	@%p269 bra 	$L__BB0_156;
	ld.local.u32 	%r522, [%rd2+108];
	setp.lt.f32 	%p270, %f1416, %f195;
	setp.gt.s32 	%p271, %r522, -1;
	and.pred  	%p272, %p271, %p270;
	selp.u32 	%r523, 1, 0, %p272;
	add.s32 	%r786, %r786, %r523;
$L__BB0_156:
	setp.lt.s32 	%p273, %r299, 928;
	@%p273 bra 	$L__BB0_158;
	ld.local.u32 	%r524, [%rd2+112];
	setp.lt.f32 	%p274, %f1419, %f195;
	setp.gt.s32 	%p275, %r524, -1;
	and.pred  	%p276, %p275, %p274;
	selp.u32 	%r525, 1, 0, %p276;
	add.s32 	%r786, %r786, %r525;
$L__BB0_158:
	setp.lt.s32 	%p277, %r299, 960;
	@%p277 bra 	$L__BB0_160;
	ld.local.u32 	%r526, [%rd2+116];
	setp.lt.f32 	%p278, %f1422, %f195;
	setp.gt.s32 	%p279, %r526, -1;
	and.pred  	%p280, %p279, %p278;
	selp.u32 	%r527, 1, 0, %p280;
	add.s32 	%r786, %r786, %r527;
$L__BB0_160:
	setp.lt.s32 	%p281, %r299, 992;
	@%p281 bra 	$L__BB0_162;
	ld.local.u32 	%r528, [%rd2+120];
	setp.lt.f32 	%p282, %f1425, %f195;
	setp.gt.s32 	%p283, %r528, -1;
	and.pred  	%p284, %p283, %p282;
	selp.u32 	%r529, 1, 0, %p284;
	add.s32 	%r786, %r786, %r529;
$L__BB0_162:
	setp.lt.s32 	%p285, %r299, 1024;
	@%p285 bra 	$L__BB0_164;
	ld.local.u32 	%r530, [%rd2+124];
	setp.lt.f32 	%p286, %f1427, %f195;
	setp.gt.s32 	%p287, %r530, -1;
	and.pred  	%p288, %p287, %p286;
	selp.u32 	%r531, 1, 0, %p288;
	add.s32 	%r786, %r786, %r531;
$L__BB0_164:
	setp.lt.u32 	%p289, %r864, 16;
	setp.lt.u32 	%p290, %r864, 8;
	setp.lt.u32 	%p291, %r864, 4;
	setp.lt.u32 	%p292, %r864, 2;
	setp.ge.s32 	%p293, %r864, %r299;
	setp.eq.s32 	%p294, %r864, 0;
	shfl.sync.up.b32	%r532|%p295, %r786, 1, 0, %r8;
	selp.b32 	%r533, 0, %r532, %p294;
	add.s32 	%r534, %r533, %r786;
	shfl.sync.up.b32	%r535|%p296, %r534, 2, 0, %r8;
	selp.b32 	%r536, 0, %r535, %p292;
	add.s32 	%r537, %r536, %r534;
	shfl.sync.up.b32	%r538|%p297, %r537, 4, 0, %r8;
	selp.b32 	%r539, 0, %r538, %p291;
	add.s32 	%r540, %r539, %r537;
	shfl.sync.up.b32	%r541|%p298, %r540, 8, 0, %r8;
	selp.b32 	%r542, 0, %r541, %p290;
	add.s32 	%r543, %r542, %r540;
	shfl.sync.up.b32	%r544|%p299, %r543, 16, 0, %r8;
	selp.b32 	%r545, 0, %r544, %p289;
	add.s32 	%r121, %r545, %r543;
	shfl.sync.down.b32	%r546|%p300, %r786, 16, 31, %r8;
	add.s32 	%r547, %r546, %r786;
	shfl.sync.down.b32	%r548|%p301, %r547, 8, 31, %r8;
	add.s32 	%r549, %r548, %r547;
	shfl.sync.down.b32	%r550|%p302, %r549, 4, 31, %r8;
	add.s32 	%r551, %r550, %r549;
	shfl.sync.down.b32	%r552|%p303, %r551, 2, 31, %r8;
	add.s32 	%r553, %r552, %r551;
	shfl.sync.down.b32	%r554|%p304, %r553, 1, 31, %r8;
	add.s32 	%r555, %r554, %r553;
	shfl.sync.idx.b32	%r122|%p305, %r555, 0, 31, %r8;
	@%p293 bra 	$L__BB0_176;
	not.b32 	%r556, %r864;
	add.s32 	%r557, %r299, %r556;
	setp.lt.u32 	%p306, %r557, 224;
	mov.u32 	%r819, %r864;
	@%p306 bra 	$L__BB0_168;
	mov.b32 	%r818, 0;
	mov.u32 	%r819, %r864;
$L__BB0_167:
	.pragma "nounroll";
	add.s32 	%r559, %r819, %r299;
	shl.b32 	%r560, %r819, 2;
	add.s32 	%r561, %r40, %r560;
	mov.b32 	%r562, 2139095039;
	st.shared.u32 	[%r561], %r562;
	shl.b32 	%r563, %r559, 2;
	add.s32 	%r564, %r14, %r563;
	mov.b32 	%r565, -1;
	st.shared.u32 	[%r564], %r565;
	st.shared.u32 	[%r561+128], %r562;
	st.shared.u32 	[%r564+128], %r565;
	st.shared.u32 	[%r561+256], %r562;
	st.shared.u32 	[%r564+256], %r565;
	st.shared.u32 	[%r561+384], %r562;
	st.shared.u32 	[%r564+384], %r565;
	st.shared.u32 	[%r561+512], %r562;
	st.shared.u32 	[%r564+512], %r565;
	st.shared.u32 	[%r561+640], %r562;
	st.shared.u32 	[%r564+640], %r565;
	st.shared.u32 	[%r561+768], %r562;
	st.shared.u32 	[%r564+768], %r565;
	st.shared.u32 	[%r561+896], %r562;
	st.shared.u32 	[%r564+896], %r565;
	add.s32 	%r819, %r819, 256;
	add.s32 	%r818, %r818, 8;
	not.b32 	%r566, %r864;
	add.s32 	%r567, %r299, %r566;
	shr.u32 	%r568, %r567, 5;
	add.s32 	%r569, %r568, 1;
	and.b32  	%r570, %r569, 268435448;
	setp.ne.s32 	%p307, %r818, %r570;
	@%p307 bra 	$L__BB0_167;
$L__BB0_168:
	not.b32 	%r571, %r864;
	add.s32 	%r572, %r299, %r571;
	shr.u32 	%r573, %r572, 5;
	add.s32 	%r574, %r573, 1;
	and.b32  	%r575, %r574, 7;
	setp.eq.s32 	%p308, %r575, 0;
	@%p308 bra 	$L__BB0_176;
	not.b32 	%r576, %r864;
	add.s32 	%r577, %r299, %r576;
	shr.u32 	%r578, %r577, 5;
	add.s32 	%r579, %r578, 1;
	and.b32  	%r580, %r579, 7;
	add.s32 	%r581, %r580, -1;
	setp.lt.u32 	%p309, %r581, 3;
	@%p309 bra 	$L__BB0_171;
	add.s32 	%r582, %r819, %r299;
	shl.b32 	%r583, %r819, 2;
	add.s32 	%r584, %r40, %r583;
	mov.b32 	%r585, 2139095039;
	st.shared.u32 	[%r584], %r585;
	shl.b32 	%r586, %r582, 2;
	add.s32 	%r587, %r14, %r586;
	mov.b32 	%r588, -1;
	st.shared.u32 	[%r587], %r588;
	st.shared.u32 	[%r584+128], %r585;
	st.shared.u32 	[%r587+128], %r588;
	st.shared.u32 	[%r584+256], %r585;
	st.shared.u32 	[%r587+256], %r588;
	st.shared.u32 	[%r584+384], %r585;
	st.shared.u32 	[%r587+384], %r588;
	add.s32 	%r819, %r819, 128;
$L__BB0_171:
	not.b32 	%r589, %r864;
	add.s32 	%r590, %r299, %r589;
	shr.u32 	%r591, %r590, 5;
	add.s32 	%r592, %r591, 1;
	and.b32  	%r593, %r592, 3;
	setp.eq.s32 	%p310, %r593, 0;
	@%p310 bra 	$L__BB0_176;
	not.b32 	%r594, %r864;
	add.s32 	%r595, %r299, %r594;
	and.b32  	%r596, %r595, 96;
	setp.eq.s32 	%p311, %r596, 0;
	@%p311 bra 	$L__BB0_174;
	add.s32 	%r597, %r819, %r299;
	shl.b32 	%r598, %r819, 2;
	add.s32 	%r599, %r40, %r598;
	mov.b32 	%r600, 2139095039;
	st.shared.u32 	[%r599], %r600;
	shl.b32 	%r601, %r597, 2;
	add.s32 	%r602, %r14, %r601;
	mov.b32 	%r603, -1;
	st.shared.u32 	[%r602], %r603;
	st.shared.u32 	[%r599+128], %r600;
	st.shared.u32 	[%r602+128], %r603;
	add.s32 	%r819, %r819, 64;
$L__BB0_174:
	not.b32 	%r604, %r864;
	add.s32 	%r605, %r299, %r604;
	and.b32  	%r606, %r605, 32;
	setp.ne.s32 	%p312, %r606, 0;
	@%p312 bra 	$L__BB0_176;
	add.s32 	%r607, %r819, %r299;
	shl.b32 	%r608, %r819, 2;
	add.s32 	%r609, %r40, %r608;
	mov.b32 	%r610, 2139095039;
	st.shared.u32 	[%r609], %r610;
	shl.b32 	%r611, %r607, 2;
	add.s32 	%r612, %r14, %r611;
	mov.b32 	%r613, -1;
	st.shared.u32 	[%r612], %r613;
$L__BB0_176:
	setp.lt.s32 	%p313, %r299, 32;
	bar.warp.sync 	%r8;
	sub.s32 	%r615, %r299, %r786;
	add.s32 	%r132, %r615, %r121;
	ld.local.u32 	%r616, [%rd2];
	setp.lt.s32 	%p314, %r616, 0;
	or.pred  	%p315, %p313, %p314;
	setp.geu.f32 	%p316, %f1237, %f195;
	mov.b32 	%r824, 0;
	or.pred  	%p317, %p315, %p316;
	@%p317 bra 	$L__BB0_179;
	setp.ge.s32 	%p318, %r132, %r4;
	mov.b32 	%r824, 1;
	@%p318 bra 	$L__BB0_179;
	shl.b32 	%r619, %r132, 2;
	add.s32 	%r620, %r13, %r619;
	st.shared.f32 	[%r620], %f1237;
	add.s32 	%r621, %r14, %r619;
	st.shared.u32 	[%r621], %r616;
$L__BB0_179:
	setp.lt.s32 	%p319, %r299, 64;
	@%p319 bra 	$L__BB0_185;
	ld.local.u32 	%r135, [%rd2+4];
	setp.lt.s32 	%p320, %r135, 0;
	@%p320 bra 	$L__BB0_185;
	setp.geu.f32 	%p321, %f1338, %f195;
	@%p321 bra 	$L__BB0_185;
	add.s32 	%r136, %r132, %r824;
	setp.ge.s32 	%p322, %r136, %r4;
	@%p322 bra 	$L__BB0_184;
	shl.b32 	%r622, %r136, 2;
	add.s32 	%r623, %r13, %r622;
	st.shared.f32 	[%r623], %f1338;
	add.s32 	%r624, %r14, %r622;
	st.shared.u32 	[%r624], %r135;
$L__BB0_184:
	add.s32 	%r824, %r824, 1;
$L__BB0_185:
	setp.lt.s32 	%p323, %r299, 96;
	@%p323 bra 	$L__BB0_191;
	ld.local.u32 	%r139, [%rd2+8];
	setp.lt.s32 	%p324, %r139, 0;
	@%p324 bra 	$L__BB0_191;
	setp.geu.f32 	%p325, %f1341, %f195;
	@%p325 bra 	$L__BB0_191;
	add.s32 	%r140, %r132, %r824;
	setp.ge.s32 	%p326, %r140, %r4;
	@%p326 bra 	$L__BB0_190;
	shl.b32 	%r625, %r140, 2;
	add.s32 	%r626, %r13, %r625;
	st.shared.f32 	[%r626], %f1341;
	add.s32 	%r627, %r14, %r625;
	st.shared.u32 	[%r627], %r139;
$L__BB0_190:
	add.s32 	%r824, %r824, 1;
$L__BB0_191:
	setp.lt.s32 	%p327, %r299, 128;
	@%p327 bra 	$L__BB0_197;
	ld.local.u32 	%r143, [%rd2+12];
	setp.lt.s32 	%p328, %r143, 0;
	@%p328 bra 	$L__BB0_197;
	setp.geu.f32 	%p329, %f1344, %f195;
	@%p329 bra 	$L__BB0_197;
	add.s32 	%r144, %r132, %r824;
	setp.ge.s32 	%p330, %r144, %r4;
	@%p330 bra 	$L__BB0_196;
	shl.b32 	%r628, %r144, 2;
	add.s32 	%r629, %r13, %r628;
	st.shared.f32 	[%r629], %f1344;
	add.s32 	%r630, %r14, %r628;
	st.shared.u32 	[%r630], %r143;
$L__BB0_196:
	add.s32 	%r824, %r824, 1;
$L__BB0_197:
	setp.lt.s32 	%p331, %r299, 160;
	@%p331 bra 	$L__BB0_203;
	ld.local.u32 	%r147, [%rd2+16];
	setp.lt.s32 	%p332, %r147, 0;
	@%p332 bra 	$L__BB0_203;
	setp.geu.f32 	%p333, %f1347, %f195;
	@%p333 bra 	$L__BB0_203;
	add.s32 	%r148, %r132, %r824;
	setp.ge.s32 	%p334, %r148, %r4;
	@%p334 bra 	$L__BB0_202;
	shl.b32 	%r631, %r148, 2;
	add.s32 	%r632, %r13, %r631;
	st.shared.f32 	[%r632], %f1347;
	add.s32 	%r633, %r14, %r631;
	st.shared.u32 	[%r633], %r147;
$L__BB0_202:
	add.s32 	%r824, %r824, 1;
$L__BB0_203:
	setp.lt.s32 	%p335, %r299, 192;
	@%p335 bra 	$L__BB0_209;
	ld.local.u32 	%r151, [%rd2+20];
	setp.lt.s32 	%p336, %r151, 0;
	@%p336 bra 	$L__BB0_209;
	setp.geu.f32 	%p337, %f1350, %f195;
	@%p337 bra 	$L__BB0_209;
	add.s32 	%r152, %r132, %r824;
	setp.ge.s32 	%p338, %r152, %r4;
	@%p338 bra 	$L__BB0_208;
	shl.b32 	%r634, %r152, 2;
	add.s32 	%r635, %r13, %r634;
	st.shared.f32 	[%r635], %f1350;
	add.s32 	%r636, %r14, %r634;
	st.shared.u32 	[%r636], %r151;
$L__BB0_208:
	add.s32 	%r824, %r824, 1;
$L__BB0_209:
	setp.lt.s32 	%p339, %r299, 224;
	@%p339 bra 	$L__BB0_215;
	ld.local.u32 	%r155, [%rd2+24];
	setp.lt.s32 	%p340, %r155, 0;
	@%p340 bra 	$L__BB0_215;
	setp.geu.f32 	%p341, %f1353, %f195;
	@%p341 bra 	$L__BB0_215;
	add.s32 	%r156, %r132, %r824;
	setp.ge.s32 	%p342, %r156, %r4;
	@%p342 bra 	$L__BB0_214;
	shl.b32 	%r637, %r156, 2;
	add.s32 	%r638, %r13, %r637;
	st.shared.f32 	[%r638], %f1353;
	add.s32 	%r639, %r14, %r637;
	st.shared.u32 	[%r639], %r155;
$L__BB0_214:
	add.s32 	%r824, %r824, 1;
$L__BB0_215:
	setp.lt.s32 	%p343, %r299, 256;
	@%p343 bra 	$L__BB0_221;
	ld.local.u32 	%r159, [%rd2+28];
	setp.lt.s32 	%p344, %r159, 0;
	@%p344 bra 	$L__BB0_221;
	setp.geu.f32 	%p345, %f1356, %f195;
	@%p345 bra 	$L__BB0_221;
	add.s32 	%r160, %r132, %r824;
	setp.ge.s32 	%p346, %r160, %r4;
	@%p346 bra 	$L__BB0_220;
	shl.b32 	%r640, %r160, 2;
	add.s32 	%r641, %r13, %r640;
	st.shared.f32 	[%r641], %f1356;
	add.s32 	%r642, %r14, %r640;
	st.shared.u32 	[%r642], %r159;
$L__BB0_220:
	add.s32 	%r824, %r824, 1;
$L__BB0_221:
	setp.lt.s32 	%p347, %r299, 288;
	@%p347 bra 	$L__BB0_227;
	ld.local.u32 	%r163, [%rd2+32];
	setp.lt.s32 	%p348, %r163, 0;
	@%p348 bra 	$L__BB0_227;
	setp.geu.f32 	%p349, %f1359, %f195;
	@%p349 bra 	$L__BB0_227;
	add.s32 	%r164, %r132, %r824;
	setp.ge.s32 	%p350, %r164, %r4;
	@%p350 bra 	$L__BB0_226;
	shl.b32 	%r643, %r164, 2;
	add.s32 	%r644, %r13, %r643;
	st.shared.f32 	[%r644], %f1359;
	add.s32 	%r645, %r14, %r643;
	st.shared.u32 	[%r645], %r163;
$L__BB0_226:
	add.s32 	%r824, %r824, 1;
$L__BB0_227:
	setp.lt.s32 	%p351, %r299, 320;
	@%p351 bra 	$L__BB0_233;
	ld.local.u32 	%r167, [%rd2+36];
	setp.lt.s32 	%p352, %r167, 0;
	@%p352 bra 	$L__BB0_233;
	setp.geu.f32 	%p353, %f1362, %f195;
	@%p353 bra 	$L__BB0_233;
	add.s32 	%r168, %r132, %r824;
	setp.ge.s32 	%p354, %r168, %r4;
	@%p354 bra 	$L__BB0_232;
	shl.b32 	%r646, %r168, 2;
	add.s32 	%r647, %r13, %r646;
	st.shared.f32 	[%r647], %f1362;
	add.s32 	%r648, %r14, %r646;
	st.shared.u32 	[%r648], %r167;
$L__BB0_232:
	add.s32 	%r824, %r824, 1;
$L__BB0_233:
	setp.lt.s32 	%p355, %r299, 352;
	@%p355 bra 	$L__BB0_239;
	ld.local.u32 	%r171, [%rd2+40];
	setp.lt.s32 	%p356, %r171, 0;
	@%p356 bra 	$L__BB0_239;
	setp.geu.f32 	%p357, %f1365, %f195;
	@%p357 bra 	$L__BB0_239;
	add.s32 	%r172, %r132, %r824;
	setp.ge.s32 	%p358, %r172, %r4;
	@%p358 bra 	$L__BB0_238;
	shl.b32 	%r649, %r172, 2;
	add.s32 	%r650, %r13, %r649;
	st.shared.f32 	[%r650], %f1365;
	add.s32 	%r651, %r14, %r649;
	st.shared.u32 	[%r651], %r171;
$L__BB0_238:
	add.s32 	%r824, %r824, 1;
$L__BB0_239:
	setp.lt.s32 	%p359, %r299, 384;
	@%p359 bra 	$L__BB0_245;
	ld.local.u32 	%r175, [%rd2+44];
	setp.lt.s32 	%p360, %r175, 0;
	@%p360 bra 	$L__BB0_245;
	setp.geu.f32 	%p361, %f1368, %f195;
	@%p361 bra 	$L__BB0_245;
	add.s32 	%r176, %r132, %r824;
	setp.ge.s32 	%p362, %r176, %r4;
	@%p362 bra 	$L__BB0_244;
	shl.b32 	%r652, %r176, 2;
	add.s32 	%r653, %r13, %r652;
	st.shared.f32 	[%r653], %f1368;
	add.s32 	%r654, %r14, %r652;
	st.shared.u32 	[%r654], %r175;
$L__BB0_244:
	add.s32 	%r824, %r824, 1;
$L__BB0_245:
	setp.lt.s32 	%p363, %r299, 416;
	@%p363 bra 	$L__BB0_251;
	ld.local.u32 	%r179, [%rd2+48];
	setp.lt.s32 	%p364, %r179, 0;
	@%p364 bra 	$L__BB0_251;
	setp.geu.f32 	%p365, %f1371, %f195;
	@%p365 bra 	$L__BB0_251;
	add.s32 	%r180, %r132, %r824;
	setp.ge.s32 	%p366, %r180, %r4;
	@%p366 bra 	$L__BB0_250;
	shl.b32 	%r655, %r180, 2;
	add.s32 	%r656, %r13, %r655;
	st.shared.f32 	[%r656], %f1371;
	add.s32 	%r657, %r14, %r655;
	st.shared.u32 	[%r657], %r179;
$L__BB0_250:
	add.s32 	%r824, %r824, 1;
$L__BB0_251:
	setp.lt.s32 	%p367, %r299, 448;
	@%p367 bra 	$L__BB0_257;
	ld.local.u32 	%r183, [%rd2+52];
	setp.lt.s32 	%p368, %r183, 0;
	@%p368 bra 	$L__BB0_257;
	setp.geu.f32 	%p369, %f1374, %f195;
	@%p369 bra 	$L__BB0_257;
	add.s32 	%r184, %r132, %r824;
	setp.ge.s32 	%p370, %r184, %r4;
	@%p370 bra 	$L__BB0_256;
	shl.b32 	%r658, %r184, 2;
	add.s32 	%r659, %r13, %r658;
	st.shared.f32 	[%r659], %f1374;
	add.s32 	%r660, %r14, %r658;
	st.shared.u32 	[%r660], %r183;
$L__BB0_256:
	add.s32 	%r824, %r824, 1;
$L__BB0_257:
	setp.lt.s32 	%p371, %r299, 480;
	@%p371 bra 	$L__BB0_263;
	ld.local.u32 	%r187, [%rd2+56];
	setp.lt.s32 	%p372, %r187, 0;
	@%p372 bra 	$L__BB0_263;
	setp.geu.f32 	%p373, %f1377, %f195;
	@%p373 bra 	$L__BB0_263;
	add.s32 	%r188, %r132, %r824;
	setp.ge.s32 	%p374, %r188, %r4;
	@%p374 bra 	$L__BB0_262;
	shl.b32 	%r661, %r188, 2;
	add.s32 	%r662, %r13, %r661;
	st.shared.f32 	[%r662], %f1377;
	add.s32 	%r663, %r14, %r661;
	st.shared.u32 	[%r663], %r187;
$L__BB0_262:
	add.s32 	%r824, %r824, 1;
$L__BB0_263:
	setp.lt.s32 	%p375, %r299, 512;
	@%p375 bra 	$L__BB0_269;
	ld.local.u32 	%r191, [%rd2+60];
	setp.lt.s32 	%p376, %r191, 0;
	@%p376 bra 	$L__BB0_269;
	setp.geu.f32 	%p377, %f1380, %f195;
	@%p377 bra 	$L__BB0_269;
	add.s32 	%r192, %r132, %r824;
	setp.ge.s32 	%p378, %r192, %r4;
	@%p378 bra 	$L__BB0_268;
	shl.b32 	%r664, %r192, 2;
	add.s32 	%r665, %r13, %r664;
	st.shared.f32 	[%r665], %f1380;
	add.s32 	%r666, %r14, %r664;
	st.shared.u32 	[%r666], %r191;
$L__BB0_268:
	add.s32 	%r824, %r824, 1;
$L__BB0_269:
	setp.lt.s32 	%p379, %r299, 544;
	@%p379 bra 	$L__BB0_275;
	ld.local.u32 	%r195, [%rd2+64];
	setp.lt.s32 	%p380, %r195, 0;
	@%p380 bra 	$L__BB0_275;
	setp.geu.f32 	%p381, %f1383, %f195;
	@%p381 bra 	$L__BB0_275;
	add.s32 	%r196, %r132, %r824;
	setp.ge.s32 	%p382, %r196, %r4;
	@%p382 bra 	$L__BB0_274;
	shl.b32 	%r667, %r196, 2;
	add.s32 	%r668, %r13, %r667;
	st.shared.f32 	[%r668], %f1383;
	add.s32 	%r669, %r14, %r667;
	st.shared.u32 	[%r669], %r195;
$L__BB0_274:
	add.s32 	%r824, %r824, 1;
$L__BB0_275:
	setp.lt.s32 	%p383, %r299, 576;
	@%p383 bra 	$L__BB0_281;
	ld.local.u32 	%r199, [%rd2+68];
	setp.lt.s32 	%p384, %r199, 0;
	@%p384 bra 	$L__BB0_281;
	setp.geu.f32 	%p385, %f1386, %f195;
	@%p385 bra 	$L__BB0_281;
	add.s32 	%r200, %r132, %r824;
	setp.ge.s32 	%p386, %r200, %r4;
	@%p386 bra 	$L__BB0_280;
	shl.b32 	%r670, %r200, 2;
	add.s32 	%r671, %r13, %r670;
	st.shared.f32 	[%r671], %f1386;
	add.s32 	%r672, %r14, %r670;
	st.shared.u32 	[%r672], %r199;
$L__BB0_280:
	add.s32 	%r824, %r824, 1;
$L__BB0_281:
	setp.lt.s32 	%p387, %r299, 608;
	@%p387 bra 	$L__BB0_287;
	ld.local.u32 	%r203, [%rd2+72];
	setp.lt.s32 	%p388, %r203, 0;
	@%p388 bra 	$L__BB0_287;
	setp.geu.f32 	%p389, %f1389, %f195;
	@%p389 bra 	$L__BB0_287;
	add.s32 	%r204, %r132, %r824;
	setp.ge.s32 	%p390, %r204, %r4;
	@%p390 bra 	$L__BB0_286;
	shl.b32 	%r673, %r204, 2;
	add.s32 	%r674, %r13, %r673;
	st.shared.f32 	[%r674], %f1389;
	add.s32 	%r675, %r14, %r673;
	st.shared.u32 	[%r675], %r203;
$L__BB0_286:
	add.s32 	%r824, %r824, 1;
$L__BB0_287:
	setp.lt.s32 	%p391, %r299, 640;
	@%p391 bra 	$L__BB0_293;
	ld.local.u32 	%r207, [%rd2+76];
	setp.lt.s32 	%p392, %r207, 0;
	@%p392 bra 	$L__BB0_293;
	setp.geu.f32 	%p393, %f1392, %f195;
	@%p393 bra 	$L__BB0_293;
	add.s32 	%r208, %r132, %r824;
	setp.ge.s32 	%p394, %r208, %r4;
	@%p394 bra 	$L__BB0_292;
	shl.b32 	%r676, %r208, 2;
	add.s32 	%r677, %r13, %r676;
	st.shared.f32 	[%r677], %f1392;
	add.s32 	%r678, %r14, %r676;
	st.shared.u32 	[%r678], %r207;
$L__BB0_292:
	add.s32 	%r824, %r824, 1;
$L__BB0_293:
	setp.lt.s32 	%p395, %r299, 672;
	@%p395 bra 	$L__BB0_299;
	ld.local.u32 	%r211, [%rd2+80];
	setp.lt.s32 	%p396, %r211, 0;
	@%p396 bra 	$L__BB0_299;
	setp.geu.f32 	%p397, %f1395, %f195;
	@%p397 bra 	$L__BB0_299;
	add.s32 	%r212, %r132, %r824;
	setp.ge.s32 	%p398, %r212, %r4;
	@%p398 bra 	$L__BB0_298;
	shl.b32 	%r679, %r212, 2;
	add.s32 	%r680, %r13, %r679;
	st.shared.f32 	[%r680], %f1395;
	add.s32 	%r681, %r14, %r679;
	st.shared.u32 	[%r681], %r211;
$L__BB0_298:
	add.s32 	%r824, %r824, 1;
$L__BB0_299:
	setp.lt.s32 	%p399, %r299, 704;
	@%p399 bra 	$L__BB0_305;
	ld.local.u32 	%r215, [%rd2+84];
	setp.lt.s32 	%p400, %r215, 0;
	@%p400 bra 	$L__BB0_305;
	setp.geu.f32 	%p401, %f1398, %f195;
	@%p401 bra 	$L__BB0_305;
	add.s32 	%r216, %r132, %r824;
	setp.ge.s32 	%p402, %r216, %r4;
	@%p402 bra 	$L__BB0_304;
	shl.b32 	%r682, %r216, 2;
	add.s32 	%r683, %r13, %r682;
	st.shared.f32 	[%r683], %f1398;
	add.s32 	%r684, %r14, %r682;
	st.shared.u32 	[%r684], %r215;
$L__BB0_304:
	add.s32 	%r824, %r824, 1;
$L__BB0_305:
	setp.lt.s32 	%p403, %r299, 736;
	@%p403 bra 	$L__BB0_311;
	ld.local.u32 	%r219, [%rd2+88];
	setp.lt.s32 	%p404, %r219, 0;
	@%p404 bra 	$L__BB0_311;
	setp.geu.f32 	%p405, %f1401, %f195;
	@%p405 bra 	$L__BB0_311;
	add.s32 	%r220, %r132, %r824;
	setp.ge.s32 	%p406, %r220, %r4;
	@%p406 bra 	$L__BB0_310;
	shl.b32 	%r685, %r220, 2;
	add.s32 	%r686, %r13, %r685;
	st.shared.f32 	[%r686], %f1401;
	add.s32 	%r687, %r14, %r685;
	st.shared.u32 	[%r687], %r219;
$L__BB0_310:
	add.s32 	%r824, %r824, 1;
$L__BB0_311:
	setp.lt.s32 	%p407, %r299, 768;
	@%p407 bra 	$L__BB0_317;
	ld.local.u32 	%r223, [%rd2+92];
	setp.lt.s32 	%p408, %r223, 0;
	@%p408 bra 	$L__BB0_317;
	setp.geu.f32 	%p409, %f1404, %f195;
	@%p409 bra 	$L__BB0_317;
	add.s32 	%r224, %r132, %r824;
	setp.ge.s32 	%p410, %r224, %r4;
	@%p410 bra 	$L__BB0_316;
	shl.b32 	%r688, %r224, 2;
	add.s32 	%r689, %r13, %r688;
	st.shared.f32 	[%r689], %f1404;
	add.s32 	%r690, %r14, %r688;
	st.shared.u32 	[%r690], %r223;
$L__BB0_316:
	add.s32 	%r824, %r824, 1;
$L__BB0_317:
	setp.lt.s32 	%p411, %r299, 800;
	@%p411 bra 	$L__BB0_323;
	ld.local.u32 	%r227, [%rd2+96];
	setp.lt.s32 	%p412, %r227, 0;
	@%p412 bra 	$L__BB0_323;
	setp.geu.f32 	%p413, %f1407, %f195;
	@%p413 bra 	$L__BB0_323;
	add.s32 	%r228, %r132, %r824;
	setp.ge.s32 	%p414, %r228, %r4;
	@%p414 bra 	$L__BB0_322;
	shl.b32 	%r691, %r228, 2;
	add.s32 	%r692, %r13, %r691;
	st.shared.f32 	[%r692], %f1407;
	add.s32 	%r693, %r14, %r691;
	st.shared.u32 	[%r693], %r227;
$L__BB0_322:
	add.s32 	%r824, %r824, 1;
$L__BB0_323:
	setp.lt.s32 	%p415, %r299, 832;
	@%p415 bra 	$L__BB0_329;
	ld.local.u32 	%r231, [%rd2+100];
	setp.lt.s32 	%p416, %r231, 0;
	@%p416 bra 	$L__BB0_329;
	setp.geu.f32 	%p417, %f1410, %f195;
	@%p417 bra 	$L__BB0_329;
	add.s32 	%r232, %r132, %r824;
	setp.ge.s32 	%p418, %r232, %r4;
	@%p418 bra 	$L__BB0_328;
	shl.b32 	%r694, %r232, 2;
	add.s32 	%r695, %r13, %r694;
	st.shared.f32 	[%r695], %f1410;
	add.s32 	%r696, %r14, %r694;
	st.shared.u32 	[%r696], %r231;
$L__BB0_328:
	add.s32 	%r824, %r824, 1;
$L__BB0_329:
	setp.lt.s32 	%p419, %r299, 864;
	@%p419 bra 	$L__BB0_335;
	ld.local.u32 	%r235, [%rd2+104];
	setp.lt.s32 	%p420, %r235, 0;
	@%p420 bra 	$L__BB0_335;
	setp.geu.f32 	%p421, %f1413, %f195;
	@%p421 bra 	$L__BB0_335;
	add.s32 	%r236, %r132, %r824;
	setp.ge.s32 	%p422, %r236, %r4;
	@%p422 bra 	$L__BB0_334;
	shl.b32 	%r697, %r236, 2;
	add.s32 	%r698, %r13, %r697;
	st.shared.f32 	[%r698], %f1413;
	add.s32 	%r699, %r14, %r697;
	st.shared.u32 	[%r699], %r235;
$L__BB0_334:
	add.s32 	%r824, %r824, 1;
$L__BB0_335:
	setp.lt.s32 	%p423, %r299, 896;
	@%p423 bra 	$L__BB0_341;
	ld.local.u32 	%r239, [%rd2+108];
	setp.lt.s32 	%p424, %r239, 0;
	@%p424 bra 	$L__BB0_341;
	setp.geu.f32 	%p425, %f1416, %f195;
	@%p425 bra 	$L__BB0_341;
	add.s32 	%r240, %r132, %r824;
	setp.ge.s32 	%p426, %r240, %r4;
	@%p426 bra 	$L__BB0_340;
	shl.b32 	%r700, %r240, 2;
	add.s32 	%r701, %r13, %r700;
	st.shared.f32 	[%r701], %f1416;
	add.s32 	%r702, %r14, %r700;
	st.shared.u32 	[%r702], %r239;
$L__BB0_340:
	add.s32 	%r824, %r824, 1;
$L__BB0_341:
	setp.lt.s32 	%p427, %r299, 928;
	@%p427 bra 	$L__BB0_347;
	ld.local.u32 	%r243, [%rd2+112];
	setp.lt.s32 	%p428, %r243, 0;
	@%p428 bra 	$L__BB0_347;
	setp.geu.f32 	%p429, %f1419, %f195;
	@%p429 bra 	$L__BB0_347;
	add.s32 	%r244, %r132, %r824;
	setp.ge.s32 	%p430, %r244, %r4;
	@%p430 bra 	$L__BB0_346;
	shl.b32 	%r703, %r244, 2;
	add.s32 	%r704, %r13, %r703;
	st.shared.f32 	[%r704], %f1419;
	add.s32 	%r705, %r14, %r703;
	st.shared.u32 	[%r705], %r243;
$L__BB0_346:
	add.s32 	%r824, %r824, 1;
$L__BB0_347:
	setp.lt.s32 	%p431, %r299, 960;
	@%p431 bra 	$L__BB0_353;
	ld.local.u32 	%r247, [%rd2+116];
	setp.lt.s32 	%p432, %r247, 0;
	@%p432 bra 	$L__BB0_353;
	setp.geu.f32 	%p433, %f1422, %f195;
	@%p433 bra 	$L__BB0_353;
	add.s32 	%r248, %r132, %r824;
	setp.ge.s32 	%p434, %r248, %r4;
	@%p434 bra 	$L__BB0_352;
	shl.b32 	%r706, %r248, 2;
	add.s32 	%r707, %r13, %r706;
	st.shared.f32 	[%r707], %f1422;
	add.s32 	%r708, %r14, %r706;
	st.shared.u32 	[%r708], %r247;
$L__BB0_352:
	add.s32 	%r824, %r824, 1;
$L__BB0_353:
	setp.lt.s32 	%p435, %r299, 992;
	@%p435 bra 	$L__BB0_359;
	ld.local.u32 	%r251, [%rd2+120];
	setp.lt.s32 	%p436, %r251, 0;
	@%p436 bra 	$L__BB0_359;
	setp.geu.f32 	%p437, %f1425, %f195;
	@%p437 bra 	$L__BB0_359;
	add.s32 	%r252, %r132, %r824;
	setp.ge.s32 	%p438, %r252, %r4;
	@%p438 bra 	$L__BB0_358;
	shl.b32 	%r709, %r252, 2;
	add.s32 	%r710, %r13, %r709;
	st.shared.f32 	[%r710], %f1425;
	add.s32 	%r711, %r14, %r709;
	st.shared.u32 	[%r711], %r251;
$L__BB0_358:
	add.s32 	%r824, %r824, 1;
$L__BB0_359:
	setp.lt.s32 	%p439, %r299, 1024;
	@%p439 bra 	$L__BB0_364;
	ld.local.u32 	%r255, [%rd2+124];
	setp.lt.s32 	%p440, %r255, 0;
	@%p440 bra 	$L__BB0_364;
	setp.geu.f32 	%p441, %f1427, %f195;
	@%p441 bra 	$L__BB0_364;
	add.s32 	%r256, %r132, %r824;
	setp.ge.s32 	%p442, %r256, %r4;
	@%p442 bra 	$L__BB0_364;
	shl.b32 	%r712, %r256, 2;
	add.s32 	%r713, %r13, %r712;
	st.shared.f32 	[%r713], %f1427;
	add.s32 	%r714, %r14, %r712;
	st.shared.u32 	[%r714], %r255;
$L__BB0_364:
	bar.warp.sync 	%r8;
	setp.lt.s32 	%p443, %r122, 1;
	@%p443 bra 	$L__BB0_377;
	setp.lt.s32 	%p444, %r299, 1;
	@%p444 bra 	$L__BB0_376;
	mov.b32 	%r853, 2;
$L__BB0_367:
	shr.s32 	%r854, %r853, 1;
	setp.lt.s32 	%p445, %r854, 1;
	@%p445 bra 	$L__BB0_375;
$L__BB0_368:
	setp.ge.s32 	%p446, %r864, %r4;
	@%p446 bra 	$L__BB0_374;
	mov.u32 	%r855, %r864;
$L__BB0_370:
	xor.b32  	%r261, %r855, %r854;
	setp.le.u32 	%p447, %r261, %r855;
	@%p447 bra 	$L__BB0_373;
	and.b32  	%r716, %r855, %r853;
	setp.eq.s32 	%p448, %r716, 0;
	shl.b32 	%r717, %r855, 2;
	add.s32 	%r262, %r13, %r717;
	ld.shared.f32 	%f613, [%r262];
	shl.b32 	%r718, %r261, 2;
	add.s32 	%r263, %r13, %r718;
	ld.shared.f32 	%f614, [%r263];
	add.s32 	%r264, %r14, %r717;
	add.s32 	%r265, %r14, %r718;
	setp.gt.f32 	%p449, %f613, %f614;
	setp.lt.f32 	%p450, %f613, %f614;
	selp.u32 	%r719, -1, 0, %p450;
	selp.u32 	%r720, -1, 0, %p449;
	selp.b32 	%r721, %r720, %r719, %p448;
	and.b32  	%r722, %r721, 1;
	setp.eq.b32 	%p451, %r722, 1;
	not.pred 	%p452, %p451;
	@%p452 bra 	$L__BB0_373;
	ld.shared.u32 	%r723, [%r265];
	ld.shared.u32 	%r724, [%r264];
	st.shared.f32 	[%r262], %f614;
	st.shared.f32 	[%r263], %f613;
	st.shared.u32 	[%r264], %r723;
	st.shared.u32 	[%r265], %r724;
$L__BB0_373:
	add.s32 	%r855, %r855, 32;
	setp.lt.s32 	%p453, %r855, %r4;
	@%p453 bra 	$L__BB0_370;
$L__BB0_374:
	bar.warp.sync 	%r8;
	shr.u32 	%r267, %r854, 1;
	setp.gt.u32 	%p454, %r854, 1;
	mov.u32 	%r854, %r267;
	@%p454 bra 	$L__BB0_368;
$L__BB0_375:
	shl.b32 	%r853, %r853, 1;
	setp.le.s32 	%p455, %r853, %r4;
	@%p455 bra 	$L__BB0_367;
$L__BB0_376:
	bar.warp.sync 	%r8;
$L__BB0_377:
	ld.param.u32 	%r765, [_Z25knn_kernel_warp_per_queryPK6float2iS1_iPSt4pairIifEii_param_6];
	bar.sync 	0;
	add.s32 	%r778, %r778, %r765;
	setp.lt.s32 	%p456, %r778, %r298;
	@%p456 bra 	$L__BB0_27;
$L__BB0_378:
	ld.param.u32 	%r763, [_Z25knn_kernel_warp_per_queryPK6float2iS1_iPSt4pairIifEii_param_1];
	setp.ge.s32 	%p457, %r7, %r763;
	setp.ge.s32 	%p458, %r864, %r299;
	or.pred  	%p459, %p457, %p458;
	@%p459 bra 	$L__BB0_385;
	ld.param.u64 	%rd24, [_Z25knn_kernel_warp_per_queryPK6float2iS1_iPSt4pairIifEii_param_4];
	cvta.to.global.u64 	%rd4, %rd24;
	mul.lo.s32 	%r270, %r299, %r7;
	not.b32 	%r725, %r864;
	add.s32 	%r271, %r299, %r725;
	and.b32  	%r726, %r271, 96;
	setp.eq.s32 	%p460, %r726, 96;
	@%p460 bra 	$L__BB0_382;
	shr.u32 	%r727, %r271, 5;
	add.s32 	%r728, %r727, 1;
	and.b32  	%r729, %r728, 3;
	mul.lo.s32 	%r730, %r299, %r5;
	shl.b32 	%r731, %r730, 3;
	add.s32 	%r732, %r731, %r3;
	shl.b32 	%r733, %r864, 2;
	add.s32 	%r734, %r732, %r733;
	mov.u32 	%r735, smem_raw;
	add.s32 	%r859, %r735, %r734;
	shl.b32 	%r736, %r5, 3;
	shl.b32 	%r737, %r2, 3;
	add.s32 	%r738, %r736, %r737;
	mad.lo.s32 	%r739, %r299, %r738, %r3;
	add.s32 	%r740, %r739, %r733;
	add.s32 	%r858, %r735, %r740;
	add.s64 	%rd5, %rd4, 4;
	add.s32 	%r857, %r270, %r864;
	neg.s32 	%r856, %r729;
	shl.b32 	%r741, %r728, 5;
	and.b32  	%r742, %r741, 96;
	or.b32  	%r864, %r742, %r864;
$L__BB0_381:
	.pragma "nounroll";
	mul.wide.s32 	%rd20, %r857, 8;
	add.s64 	%rd21, %rd5, %rd20;
	ld.shared.u32 	%r743, [%r858];
	st.global.u32 	[%rd21+-4], %r743;
	ld.shared.f32 	%f848, [%r859];
	st.global.f32 	[%rd21], %f848;
	add.s32 	%r859, %r859, 128;
	add.s32 	%r858, %r858, 128;
	add.s32 	%r857, %r857, 32;
	add.s32 	%r856, %r856, 1;
	setp.ne.s32 	%p461, %r856, 0;
	@%p461 bra 	$L__BB0_381;
$L__BB0_382:
	setp.lt.u32 	%p462, %r271, 96;
	@%p462 bra 	$L__BB0_385;
	add.s64 	%rd6, %rd4, 512;
	add.s32 	%r863, %r864, %r270;
	shl.b32 	%r744, %r5, 3;
	shl.b32 	%r745, %r2, 3;
	add.s32 	%r746, %r744, %r745;
	mad.lo.s32 	%r747, %r299, %r746, %r3;
	shl.b32 	%r748, %r864, 2;
	add.s32 	%r749, %r747, %r748;
	mov.u32 	%r750, smem_raw;
	add.s32 	%r751, %r749, %r750;
	add.s32 	%r862, %r751, 256;
	mul.lo.s32 	%r752, %r299, %r5;
	shl.b32 	%r753, %r752, 3;
	add.s32 	%r754, %r753, %r3;
	add.s32 	%r755, %r754, %r748;
	add.s32 	%r756, %r755, %r750;
	add.s32 	%r861, %r756, 256;
$L__BB0_384:
	mul.wide.s32 	%rd22, %r863, 8;
	add.s64 	%rd23, %rd6, %rd22;
	ld.shared.u32 	%r757, [%r862+-256];
	st.global.u32 	[%rd23+-512], %r757;
	ld.shared.f32 	%f849, [%r861+-256];
	st.global.f32 	[%rd23+-508], %f849;
	ld.shared.u32 	%r758, [%r862+-128];
	st.global.u32 	[%rd23+-256], %r758;
	ld.shared.f32 	%f850, [%r861+-128];
	st.global.f32 	[%rd23+-252], %f850;
	ld.shared.u32 	%r759, [%r862];
	st.global.u32 	[%rd23], %r759;
	ld.shared.f32 	%f851, [%r861];
	st.global.f32 	[%rd23+4], %f851;
	ld.shared.u32 	%r760, [%r862+128];
	st.global.u32 	[%rd23+256], %r760;
	ld.shared.f32 	%f852, [%r861+128];
	st.global.f32 	[%rd23+260], %f852;
	add.s32 	%r864, %r864, 128;
	add.s32 	%r863, %r863, 128;
	add.s32 	%r862, %r862, 512;
	add.s32 	%r861, %r861, 512;
	setp.lt.s32 	%p463, %r864, %r299;
	@%p463 bra 	$L__BB0_384;
$L__BB0_385:
	ret;

}


// ===== COMPILED SASS (sm_100) =====

	.target	sm_100

	.elftype	@"ET_EXEC"


//--------------------- .note.nv.tkinfo           --------------------------
	.section	.note.nv.tkinfo,"",@"SHT_NOTE"
	.sectionflags	@"SHF_NOTE_NV_TKINFO"
	.tkinfo
        /*0018*/ 	.word	0x00000002
        /*0030*/ 	.string	""
        /*0030*/ 	.string	"ptxas"
        /*0030*/ 	.string	"Cuda compilation tools, release 13.0, V13.0.88"
        /*0030*/ 	.string	"Build cuda_13.0.r13.0/compiler.36424714_0"
        /*0030*/ 	.string	"-arch sm_100 -m 64 "



//--------------------- .note.nv.cuinfo           --------------------------
	.section	.note.nv.cuinfo,"",@"SHT_NOTE"
	.sectionflags	@"SHF_NOTE_NV_CUINFO"
        /*0018*/ 	.short	0x0002
        /*001a*/ 	.short	0x0064
        /*001c*/ 	.short	0x0082
	.zero		2


//--------------------- .nv.info                  --------------------------
	.section	.nv.info,"",@"SHT_CUDA_INFO"
	.align	4


	//----- nvinfo : EIATTR_REGCOUNT
	.align		4
        /*0000*/ 	.byte	0x04, 0x2f
        /*0002*/ 	.short	(.L_1 - .L_0)
	.align		4
.L_0:
        /*0004*/ 	.word	index@(_Z25knn_kernel_warp_per_queryPK6float2iS1_iPSt4pairIifEii)
        /*0008*/ 	.word	0x00000040


	//----- nvinfo : EIATTR_FRAME_SIZE
	.align		4
.L_1:
        /*000c*/ 	.byte	0x04, 0x11
        /*000e*/ 	.short	(.L_3 - .L_2)
	.align		4
.L_2:
        /*0010*/ 	.word	index@(_Z25knn_kernel_warp_per_queryPK6float2iS1_iPSt4pairIifEii)
        /*0014*/ 	.word	0x00000100


	//----- nvinfo : EIATTR_MIN_STACK_SIZE
	.align		4
.L_3:
        /*0018*/ 	.byte	0x04, 0x12
        /*001a*/ 	.short	(.L_5 - .L_4)
	.align		4
.L_4:
        /*001c*/ 	.word	index@(_Z25knn_kernel_warp_per_queryPK6float2iS1_iPSt4pairIifEii)
        /*0020*/ 	.word	0x00000100
.L_5:


//--------------------- .nv.compat                --------------------------
	.section	.nv.compat,"",@"SHT_CUDA_COMPAT_INFO"
	.align	4
        /*0000*/ 	.byte	0x02, 0x09, 0x00, 0x00, 0x02, 0x02, 0x01, 0x00, 0x02, 0x05, 0x05, 0x00, 0x03, 0x07, 0x01, 0x01
        /*0010*/ 	.byte	0x02, 0x03, 0x00, 0x00, 0x02, 0x06, 0x01, 0x00, 0x04, 0x0b, 0x08, 0x00, 0x09, 0x00, 0x00, 0x00
        /*0020*/ 	.byte	0x00, 0x00, 0x00, 0x00


//--------------------- .nv.info._Z25knn_kernel_warp_per_queryPK6float2iS1_iPSt4pairIifEii --------------------------
	.section	.nv.info._Z25knn_kernel_warp_per_queryPK6float2iS1_iPSt4pairIifEii,"",@"SHT_CUDA_INFO"
	.sectionflags	@""
	.align	4


	//----- nvinfo : EIATTR_CUDA_API_VERSION
	.align		4
        /*0000*/ 	.byte	0x04, 0x37
        /*0002*/ 	.short	(.L_7 - .L_6)
.L_6:
        /*0004*/ 	.word	0x00000082


	//----- nvinfo : EIATTR_KPARAM_INFO
	.align		4
.L_7:
        /*0008*/ 	.byte	0x04, 0x17
        /*000a*/ 	.short	(.L_9 - .L_8)
.L_8:
        /*000c*/ 	.word	0x00000000
        /*0010*/ 	.short	0x0006
        /*0012*/ 	.short	0x002c
        /*0014*/ 	.byte	0x00, 0xf0, 0x11, 0x00


	//----- nvinfo : EIATTR_KPARAM_INFO
	.align		4
.L_9:
        /*0018*/ 	.byte	0x04, 0x17
        /*001a*/ 	.short	(.L_11 - .L_10)
.L_10:
        /*001c*/ 	.word	0x00000000
        /*0020*/ 	.short	0x0005
        /*0022*/ 	.short	0x0028
        /*0024*/ 	.byte	0x00, 0xf0, 0x11, 0x00


	//----- nvinfo : EIATTR_KPARAM_INFO
	.align		4
.L_11:
        /*0028*/ 	.byte	0x04, 0x17
        /*002a*/ 	.short	(.L_13 - .L_12)
.L_12:
        /*002c*/ 	.word	0x00000000
        /*0030*/ 	.short	0x0004
        /*0032*/ 	.short	0x0020
        /*0034*/ 	.byte	0x00, 0xf5, 0x21, 0x00


	//----- nvinfo : EIATTR_KPARAM_INFO
	.align		4
.L_13:
        /*0038*/ 	.byte	0x04, 0x17
        /*003a*/ 	.short	(.L_15 - .L_14)
.L_14:
        /*003c*/ 	.word	0x00000000
        /*0040*/ 	.short	0x0003
        /*0042*/ 	.short	0x0018
        /*0044*/ 	.byte	0x00, 0xf0, 0x11, 0x00


	//----- nvinfo : EIATTR_KPARAM_INFO
	.align		4
.L_15:
        /*0048*/ 	.byte	0x04, 0x17
        /*004a*/ 	.short	(.L_17 - .L_16)
.L_16:
        /*004c*/ 	.word	0x00000000
        /*0050*/ 	.short	0x0002
        /*0052*/ 	.short	0x0010
        /*0054*/ 	.byte	0x00, 0xf5, 0x21, 0x00


	//----- nvinfo : EIATTR_KPARAM_INFO
	.align		4
.L_17:
        /*0058*/ 	.byte	0x04, 0x17
        /*005a*/ 	.short	(.L_19 - .L_18)
.L_18:
        /*005c*/ 	.word	0x00000000
        /*0060*/ 	.short	0x0001
        /*0062*/ 	.short	0x0008
        /*0064*/ 	.byte	0x00, 0xf0, 0x11, 0x00


	//----- nvinfo : EIATTR_KPARAM_INFO
	.align		4
.L_19:
        /*0068*/ 	.byte	0x04, 0x17
        /*006a*/ 	.short	(.L_21 - .L_20)
.L_20:
        /*006c*/ 	.word	0x00000000
        /*0070*/ 	.short	0x0000
        /*0072*/ 	.short	0x0000
        /*0074*/ 	.byte	0x00, 0xf5, 0x21, 0x00


	//----- nvinfo : EIATTR_SPARSE_MMA_MASK
	.align		4
.L_21:
        /*0078*/ 	.byte	0x03, 0x50
        /*007a*/ 	.short	0x0000


	//----- nvinfo : EIATTR_MAXREG_COUNT
	.align		4
        /*007c*/ 	.byte	0x03, 0x1b
        /*007e*/ 	.short	0x00ff


	//----- nvinfo : EIATTR_NUM_BARRIERS
	.align		4
        /*0080*/ 	.byte	0x02, 0x4c
        /*0082*/ 	.byte	0x01
	.zero		1


	//----- nvinfo : EIATTR_MERCURY_ISA_VERSION
	.align		4
        /*0084*/ 	.byte	0x03, 0x5f
        /*0086*/ 	.short	0x0101


	//----- nvinfo : EIATTR_COOP_GROUP_MASK_REGIDS
	.align		4
        /*0088*/ 	.byte	0x04, 0x29
        /*008a*/ 	.short	(.L_23 - .L_22)


	//   ....[0]....
.L_22:
        /*008c*/ 	.word	0x05000000


	//   ....[1]....
        /*0090*/ 	.word	0x0500002b


	//   ....[2]....
        /*0094*/ 	.word	0x0500002b


	//   ....[3]....
        /*0098*/ 	.word	0x05000000


	//   ....[4]....
        /*009c*/ 	.word	0x0500002b


	//   ....[5]....
        /*00a0*/ 	.word	0x0500002b


	//   ....[6]....
        /*00a4*/ 	.word	0x0500002b


	//   ....[7]....
        /*00a8*/ 	.word	0x0500002b


	//   ....[8]....
        /*00ac*/ 	.word	0x0500002b


	//   ....[9]....
        /*00b0*/ 	.word	0x0500002b


	//   ....[10]....
        /*00b4*/ 	.word	0x0500002b


	//   ....[11]....
        /*00b8*/ 	.word	0x0500002b


	//   ....[12]....
        /*00bc*/ 	.word	0x0500002b


	//   ....[13]....
        /*00c0*/ 	.word	0x0500002b


	//   ....[14]....
        /*00c4*/ 	.word	0x0500002b


	//   ....[15]....
        /*00c8*/ 	.word	0x05000024


	//   ....[16]....
        /*00cc*/ 	.word	0x05000000


	//   ....[17]....
        /*00d0*/ 	.word	0x05000002


	//   ....[18]....
        /*00d4*/ 	.word	0x05000000


	//   ....[19]....
        /*00d8*/ 	.word	0x0500002b


	//   ....[20]....
        /*00dc*/ 	.word	0x0500002b


	//   ....[21]....
        /*00e0*/ 	.word	0x0500002b


	//   ....[22]....
        /*00e4*/ 	.word	0x0500002b


	//   ....[23]....
        /*00e8*/ 	.word	0x0500002b


	//   ....[24]....
        /*00ec*/ 	.word	0x0500002b


	//   ....[25]....
        /*00f0*/ 	.word	0x0500002b


	//   ....[26]....
        /*00f4*/ 	.word	0x0500002b


	//   ....[27]....
        /*00f8*/ 	.word	0x0500002b


	//   ....[28]....
        /*00fc*/ 	.word	0x0500002b


	//   ....[29]....
        /*0100*/ 	.word	0x0500002b


	//   ....[30]....
        /*0104*/ 	.word	0x0500002b


	//   ....[31]....
        /*0108*/ 	.word	0x0500002b


	//   ....[32]....
        /*010c*/ 	.word	0x0500002b


	//----- nvinfo : EIATTR_COOP_GROUP_INSTR_OFFSETS
	.align		4
.L_23:
        /*0110*/ 	.byte	0x04, 0x28
        /*0112*/ 	.short	(.L_25 - .L_24)


	//   ....[0]....
.L_24:
        /*0114*/ 	.word	0x00000190


	//   ....[1]....
        /*0118*/ 	.word	0x00000210


	//   ....[2]....
        /*011c*/ 	.word	0x00000220


	//   ....[3]....
        /*0120*/ 	.word	0x00000c40


	//   ....[4]....
        /*0124*/ 	.word	0x000038d0


	//   ....[5]....
        /*0128*/ 	.word	0x00003910


	//   ....[6]....
        /*012c*/ 	.word	0x00003930


	//   ....[7]....
        /*0130*/ 	.word	0x00003980


	//   ....[8]....
        /*0134*/ 	.word	0x00003990


	//   ....[9]....
        /*0138*/ 	.word	0x000039d0


	//   ....[10]....
        /*013c*/ 	.word	0x000039e0


	//   ....[11]....
        /*0140*/ 	.word	0x00003a20


	//   ....[12]....
        /*0144*/ 	.word	0x00003a30


	//   ....[13]....
        /*0148*/ 	.word	0x00003a60


	//   ....[14]....
        /*014c*/ 	.word	0x00003ab0


	//   ....[15]....
        /*0150*/ 	.word	0x00004060


	//   ....[16]....
        /*0154*/ 	.word	0x00005e10


	//   ....[17]....
        /*0158*/ 	.word	0x000060c0


	//   ....[18]....
        /*015c*/ 	.word	0x00006150


	//   ....[19]....
        /*0160*/ 	.word	0x00006fd0


	//   ....[20]....
        /*0164*/ 	.word	0x00007050


	//   ....[21]....
        /*0168*/ 	.word	0x000070d0


	//   ....[22]....
        /*016c*/ 	.word	0x00007150


	//   ....[23]....
        /*0170*/ 	.word	0x000071c0


	//   ....[24]....
        /*0174*/ 	.word	0x00007220


	//   ....[25]....
        /*0178*/ 	.word	0x00007280


	//   ....[26]....
        /*017c*/ 	.word	0x000072e0


	//   ....[27]....
        /*0180*/ 	.word	0x00007340


	//   ....[28]....
        /*0184*/ 	.word	0x000073a0


	//   ....[29]....
        /*0188*/ 	.word	0x000073f0


	//   ....[30]....
        /*018c*/ 	.word	0x00007450


	//   ....[31]....
        /*0190*/ 	.word	0x000074b0


	//   ....[32]....
        /*0194*/ 	.word	0x00007510


	//----- nvinfo : EIATTR_VRC_CTA_INIT_COUNT
	.align		4
.L_25:
        /*0198*/ 	.byte	0x02, 0x4a
	.zero		1
	.zero		1


	//----- nvinfo : EIATTR_EXIT_INSTR_OFFSETS
	.align		4
        /*019c*/ 	.byte	0x04, 0x1c
        /*019e*/ 	.short	(.L_27 - .L_26)


	//   ....[0]....
.L_26:
        /*01a0*/ 	.word	0x00006210


	//   ....[1]....
        /*01a4*/ 	.word	0x00006510


	//   ....[2]....
        /*01a8*/ 	.word	0x00006e40


	//   ....[3]....
        /*01ac*/ 	.word	0x00006f60


	//----- nvinfo : EIATTR_CRS_STACK_SIZE
	.align		4
.L_27:
        /*01b0*/ 	.byte	0x04, 0x1e
        /*01b2*/ 	.short	(.L_29 - .L_28)
.L_28:
        /*01b4*/ 	.word	0x00000000


	//----- nvinfo : EIATTR_CBANK_PARAM_SIZE
	.align		4
.L_29:
        /*01b8*/ 	.byte	0x03, 0x19
        /*01ba*/ 	.short	0x0030


	//----- nvinfo : EIATTR_PARAM_CBANK
	.align		4
        /*01bc*/ 	.byte	0x04, 0x0a
        /*01be*/ 	.short	(.L_31 - .L_30)
	.align		4
.L_30:
        /*01c0*/ 	.word	index@(.nv.constant0._Z25knn_kernel_warp_per_queryPK6float2iS1_iPSt4pairIifEii)
        /*01c4*/ 	.short	0x0380
        /*01c6*/ 	.short	0x0030


	//----- nvinfo : EIATTR_SW_WAR
	.align		4
.L_31:
        /*01c8*/ 	.byte	0x04, 0x36
        /*01ca*/ 	.short	(.L_33 - .L_32)
.L_32:
        /*01cc*/ 	.word	0x00000008
.L_33:


//--------------------- .nv.callgraph             --------------------------
	.section	.nv.callgraph,"",@"SHT_CUDA_CALLGRAPH"
	.align	4
	.sectionentsize	8
	.align		4
        /*0000*/ 	.word	0x00000000
	.align		4
        /*0004*/ 	.word	0xffffffff
	.align		4
        /*0008*/ 	.word	0x00000000
	.align		4
        /*000c*/ 	.word	0xfffffffe
	.align		4
        /*0010*/ 	.word	0x00000000
	.align		4
        /*0014*/ 	.word	0xfffffffd
	.align		4
        /*0018*/ 	.word	0x00000000
	.align		4
        /*001c*/ 	.word	0xfffffffc


//--------------------- .text._Z25knn_kernel_warp_per_queryPK6float2iS1_iPSt4pairIifEii --------------------------
	.section	.text._Z25knn_kernel_warp_per_queryPK6float2iS1_iPSt4pairIifEii,"ax",@progbits
	.align	128
        .global         _Z25knn_kernel_warp_per_queryPK6float2iS1_iPSt4pairIifEii
        .type           _Z25knn_kernel_warp_per_queryPK6float2iS1_iPSt4pairIifEii,@function
        .size           _Z25knn_kernel_warp_per_queryPK6float2iS1_iPSt4pairIifEii,(.L_x_147 - _Z25knn_kernel_warp_per_queryPK6float2iS1_iPSt4pairIifEii)
        .other          _Z25knn_kernel_warp_per_queryPK6float2iS1_iPSt4pairIifEii,@"STO_CUDA_ENTRY STV_DEFAULT"
_Z25knn_kernel_warp_per_queryPK6float2iS1_iPSt4pairIifEii:
.text._Z25knn_kernel_warp_per_queryPK6float2iS1_iPSt4pairIifEii:
[----:B------:R-:W0:Y:S01]  /*0000*/  LDC R1, c[0x0][0x37c] ;  /* 0x0000df00ff017b82 */ /* 0x000e220000000800 */
[----:B------:R-:W1:Y:S01]  /*0010*/  S2R R41, SR_TID.X ;  /* 0x0000000000297919 */ /* 0x000e620000002100 */
[----:B------:R-:W2:Y:S01]  /*0020*/  LDCU UR6, c[0x0][0x360] ;  /* 0x00006c00ff0677ac */ /* 0x000ea20008000800 */
[----:B------:R-:W-:-:S05]  /*0030*/  CS2R R4, SRZ ;  /* 0x0000000000047805 */ /* 0x000fca000001ff00 */
[----:B------:R-:W3:Y:S01]  /*0040*/  LDC.64 R48, c[0x0][0x3a8] ;  /* 0x0000ea00ff307b82 */ /* 0x000ee20000000a00 */
[----:B------:R-:W4:Y:S01]  /*0050*/  S2R R40, SR_CTAID.X ;  /* 0x0000000000287919 */ /* 0x000f220000002500 */
[----:B------:R-:W5:Y:S01]  /*0060*/  LDCU UR9, c[0x0][0x388] ;  /* 0x00007100ff0977ac */ /* 0x000f620008000800 */
[----:B0-----:R-:W-:Y:S01]  /*0070*/  VIADD R1, R1, 0xffffff00 ;  /* 0xffffff0001017836 */ /* 0x001fe20000000000 */
[----:B------:R-:W0:Y:S01]  /*0080*/  LDCU.64 UR10, c[0x0][0x358] ;  /* 0x00006b00ff0a77ac */ /* 0x000e220008000a00 */
[----:B--2---:R-:W-:Y:S01]  /*0090*/  USHF.R.U32.HI UR7, URZ, 0x5, UR6 ;  /* 0x00000005ff077899 */ /* 0x004fe20008011606 */
[----:B-1----:R-:W-:Y:S02]  /*00a0*/  SHF.R.U32.HI R47, RZ, 0x5, R41 ;  /* 0x00000005ff2f7819 */ /* 0x002fe40000011629 */
[----:B------:R-:W-:-:S03]  /*00b0*/  LOP3.LUT P0, R41, R41, 0x1f, RZ, 0xc0, !PT ;  /* 0x0000001f29297812 */ /* 0x000fc6000780c0ff */
[----:B----4-:R-:W-:-:S05]  /*00c0*/  IMAD R40, R40, UR7, R47 ;  /* 0x0000000728287c24 */ /* 0x010fca000f8e022f */
[----:B-----5:R-:W-:-:S13]  /*00d0*/  ISETP.GE.OR P0, PT, R40, UR9, P0 ;  /* 0x0000000928007c0c */ /* 0x020fda0008706670 */
[----:B------:R-:W1:Y:S02]  /*00e0*/  @!P0 LDC.64 R2, c[0x0][0x380] ;  /* 0x0000e000ff028b82 */ /* 0x000e640000000a00 */
[----:B-1----:R-:W-:-:S05]  /*00f0*/  @!P0 IMAD.WIDE R2, R40, 0x8, R2 ;  /* 0x0000000828028825 */ /* 0x002fca00078e0202 */
[----:B0-----:R0:W2:Y:S01]  /*0100*/  @!P0 LDG.E.64.CONSTANT R4, desc[UR10][R2.64] ;  /* 0x0000000a02048981 */ /* 0x0010a2000c1e9b00 */
[----:B------:R-:W1:Y:S01]  /*0110*/  S2UR UR5, SR_CgaCtaId ;  /* 0x00000000000579c3 */ /* 0x000e620000008800 */
[----:B------:R-:W-:Y:S01]  /*0120*/  ISETP.GE.AND P0, PT, R40, UR9, PT ;  /* 0x0000000928007c0c */ /* 0x000fe2000bf06270 */
[----:B------:R-:W-:Y:S01]  /*0130*/  UMOV UR4, 0x400 ;  /* 0x0000040000047882 */ /* 0x000fe20000000000 */
[----:B------:R-:W-:Y:S01]  /*0140*/  VOTE.ANY R0, PT, PT ;  /* 0x0000000000007806 */ /* 0x000fe200038e0100 */
[----:B---3--:R-:W-:Y:S01]  /*0150*/  IMAD.SHL.U32 R44, R49, 0x8, RZ ;  /* 0x00000008312c7824 */ /* 0x008fe200078e00ff */
[----:B------:R-:W-:Y:S01]  /*0160*/  BSSY.RECONVERGENT B0, `(.L_x_0) ;  /* 0x00000aa000007945 */ /* 0x000fe20003800200 */
[----:B------:R-:W-:-:S04]  /*0170*/  IMAD.SHL.U32 R46, R48, 0x2, RZ ;  /* 0x00000002302e7824 */ /* 0x000fc800078e00ff */
[----:B0-----:R-:W-:-:S04]  /*0180*/  IMAD.SHL.U32 R2, R46, 0x4, RZ ;  /* 0x000000042e027824 */ /* 0x001fc800078e00ff */
[----:B------:R-:W-:Y:S01]  /*0190*/  VOTEU.ANY UR8, UPT, !P0 ;  /* 0x0000000000087886 */ /* 0x000fe200040e0100 */
[----:B------:R-:W-:Y:S01]  /*01a0*/  ISETP.GE.AND P0, PT, R41, R48, PT ;  /* 0x000000302900720c */ /* 0x000fe20003f06270 */
[----:B------:R-:W-:-:S03]  /*01b0*/  IMAD.U32 R43, RZ, RZ, UR8 ;  /* 0x00000008ff2b7e24 */ /* 0x000fc6000f8e00ff */
[----:B------:R-:W-:Y:S01]  /*01c0*/  ISETP.GE.OR P0, PT, R40, UR9, P0 ;  /* 0x0000000928007c0c */ /* 0x000fe20008706670 */
[----:B-1----:R-:W-:-:S06]  /*01d0*/  ULEA UR4, UR5, UR4, 0x18 ;  /* 0x0000000405047291 */ /* 0x002fcc000f8ec0ff */
[----:B------:R-:W-:-:S04]  /*01e0*/  VIADD R0, R44, UR4 ;  /* 0x000000042c007c36 */ /* 0x000fc80008000000 */
[----:B------:R-:W-:-:S04]  /*01f0*/  IMAD R47, R47, R2, R0 ;  /* 0x000000022f2f7224 */ /* 0x000fc800078e0200 */
[----:B------:R-:W-:Y:S01]  /*0200*/  IMAD R49, R2, UR7, R47 ;  /* 0x0000000702317c24 */ /* 0x000fe2000f8e022f */
[----:B--2---:R0:W1:Y:S04]  /*0210*/  SHFL.IDX PT, R45, R4, RZ, 0x1f ;  /* 0x00001fff042d7589 */ /* 0x00406800000e0000 */
[----:B------:R0:W2:Y:S01]  /*0220*/  SHFL.IDX PT, R42, R5, RZ, 0x1f ;  /* 0x00001fff052a7589 */ /* 0x0000a200000e0000 */
[----:B------:R-:W-:Y:S05]  /*0230*/  @P0 BRA `(.L_x_1) ;  /* 0x0000000800700947 */ /* 0x000fea0003800000 */
[----:B------:R-:W-:Y:S01]  /*0240*/  LOP3.LUT R3, RZ, R41, RZ, 0x33, !PT ;  /* 0x00000029ff037212 */ /* 0x000fe200078e33ff */
[----:B------:R-:W-:Y:S01]  /*0250*/  BSSY.RECONVERGENT B1, `(.L_x_2) ;  /* 0x0000023000017945 */ /* 0x000fe20003800200 */
[----:B------:R-:W-:-:S03]  /*0260*/  IMAD.MOV.U32 R0, RZ, RZ, R41 ;  /* 0x000000ffff007224 */ /* 0x000fc600078e0029 */
[----:B------:R-:W-:-:S05]  /*0270*/  IMAD.IADD R7, R3, 0x1, R48 ;  /* 0x0000000103077824 */ /* 0x000fca00078e0230 */
[C---:B------:R-:W-:Y:S02]  /*0280*/  ISETP.GE.U32.AND P0, PT, R7.reuse, 0xe0, PT ;  /* 0x000000e00700780c */ /* 0x040fe40003f06070 */
[----:B------:R-:W-:-:S04]  /*0290*/  LEA.HI R8, R7, 0x1, RZ, 0x1b ;  /* 0x0000000107087811 */ /* 0x000fc800078fd8ff */
[----:B------:R-:W-:-:S04]  /*02a0*/  LOP3.LUT R10, R8, 0x7, RZ, 0xc0, !PT ;  /* 0x00000007080a7812 */ /* 0x000fc800078ec0ff */
[----:B------:R-:W-:-:S03]  /*02b0*/  ISETP.NE.AND P1, PT, R10, RZ, PT ;  /* 0x000000ff0a00720c */ /* 0x000fc60003f25270 */
[----:B------:R-:W-:Y:S10]  /*02c0*/  @!P0 BRA `(.L_x_3) ;  /* 0x00000000006c8947 */ /* 0x000ff40003800000 */
[----:B------:R-:W-:Y:S01]  /*02d0*/  LOP3.LUT R9, R8, 0xffffff8, RZ, 0xc0, !PT ;  /* 0x0ffffff808097812 */ /* 0x000fe200078ec0ff */
[----:B------:R-:W-:Y:S02]  /*02e0*/  IMAD.MOV.U32 R2, RZ, RZ, RZ ;  /* 0x000000ffff027224 */ /* 0x000fe400078e00ff */
[----:B------:R-:W-:Y:S02]  /*02f0*/  IMAD.MOV.U32 R0, RZ, RZ, R41 ;  /* 0x000000ffff007224 */ /* 0x000fe400078e0029 */
[----:B------:R-:W-:Y:S02]  /*0300*/  IMAD.MOV.U32 R6, RZ, RZ, 0x7f7fffff ;  /* 0x7f7fffffff067424 */ /* 0x000fe400078e00ff */
[----:B0-----:R-:W-:-:S07]  /*0310*/  IMAD.MOV.U32 R5, RZ, RZ, -0x1 ;  /* 0xffffffffff057424 */ /* 0x001fce00078e00ff */
.L_x_4:
[C---:B---3--:R-:W-:Y:S02]  /*0320*/  IMAD R3, R0.reuse, 0x4, R47 ;  /* 0x0000000400037824 */ /* 0x048fe400078e022f */
[----:B------:R-:W-:Y:S02]  /*0330*/  IMAD R4, R0, 0x4, R49 ;  /* 0x0000000400047824 */ /* 0x000fe400078e0231 */
[----:B------:R-:W-:Y:S01]  /*0340*/  VIADD R2, R2, 0x8 ;  /* 0x0000000802027836 */ /* 0x000fe20000000000 */
[----:B------:R3:W-:Y:S01]  /*0350*/  STS [R3], R6 ;  /* 0x0000000603007388 */ /* 0x0007e20000000800 */
[----:B------:R-:W-:-:S03]  /*0360*/  VIADD R0, R0, 0x100 ;  /* 0x0000010000007836 */ /* 0x000fc60000000000 */
[----:B------:R3:W-:Y:S01]  /*0370*/  STS [R4], R5 ;  /* 0x0000000504007388 */ /* 0x0007e20000000800 */
[----:B------:R-:W-:-:S03]  /*0380*/  ISETP.NE.AND P0, PT, R2, R9, PT ;  /* 0x000000090200720c */ /* 0x000fc60003f05270 */
[----:B------:R3:W-:Y:S04]  /*0390*/  STS [R3+0x80], R6 ;  /* 0x0000800603007388 */ /* 0x0007e80000000800 */
        /* <DEDUP_REMOVED lines=12> */
[----:B------:R3:W-:Y:S01]  /*0460*/  STS [R4+0x380], R5 ;  /* 0x0003800504007388 */ /* 0x0007e20000000800 */
[----:B------:R-:W-:Y:S05]  /*0470*/  @P0 BRA `(.L_x_4) ;  /* 0xfffffffc00a80947 */ /* 0x000fea000383ffff */
.L_x_3:
[----:B------:R-:W-:Y:S05]  /*0480*/  BSYNC.RECONVERGENT B1 ;  /* 0x0000000000017941 */ /* 0x000fea0003800200 */
.L_x_2:
[----:B------:R-:W-:Y:S04]  /*0490*/  BSSY.RECONVERGENT B1, `(.L_x_5) ;  /* 0x0000029000017945 */ /* 0x000fe80003800200 */
[----:B------:R-:W-:Y:S05]  /*04a0*/  @!P1 BRA `(.L_x_6) ;  /* 0x00000000009c9947 */ /* 0x000fea0003800000 */
[----:B------:R-:W-:Y:S01]  /*04b0*/  ISETP.GE.U32.AND P0, PT, R10, 0x4, PT ;  /* 0x000000040a00780c */ /* 0x000fe20003f06070 */
[----:B------:R-:W-:Y:S01]  /*04c0*/  BSSY.RECONVERGENT B2, `(.L_x_7) ;  /* 0x0000010000027945 */ /* 0x000fe20003800200 */
[----:B---3--:R-:W-:-:S11]  /*04d0*/  LOP3.LUT P1, R6, R8, 0x3, RZ, 0xc0, !PT ;  /* 0x0000000308067812 */ /* 0x008fd6000782c0ff */
[----:B------:R-:W-:Y:S05]  /*04e0*/  @!P0 BRA `(.L_x_8) ;  /* 0x0000000000348947 */ /* 0x000fea0003800000 */
[C---:B------:R-:W-:Y:S02]  /*04f0*/  IMAD R2, R0.reuse, 0x4, R47 ;  /* 0x0000000400027824 */ /* 0x040fe400078e022f */
[----:B0-----:R-:W-:Y:S02]  /*0500*/  IMAD.MOV.U32 R5, RZ, RZ, 0x7f7fffff ;  /* 0x7f7fffffff057424 */ /* 0x001fe400078e00ff */
[C---:B------:R-:W-:Y:S02]  /*0510*/  IMAD R3, R0.reuse, 0x4, R49 ;  /* 0x0000000400037824 */ /* 0x040fe400078e0231 */
[----:B------:R-:W-:Y:S01]  /*0520*/  IMAD.MOV.U32 R4, RZ, RZ, -0x1 ;  /* 0xffffffffff047424 */ /* 0x000fe200078e00ff */
[----:B------:R3:W-:Y:S01]  /*0530*/  STS [R2], R5 ;  /* 0x0000000502007388 */ /* 0x0007e20000000800 */
[----:B------:R-:W-:-:S03]  /*0540*/  VIADD R0, R0, 0x80 ;  /* 0x0000008000007836 */ /* 0x000fc60000000000 */
[----:B------:R3:W-:Y:S04]  /*0550*/  STS [R3], R4 ;  /* 0x0000000403007388 */ /* 0x0007e80000000800 */
[----:B------:R3:W-:Y:S04]  /*0560*/  STS [R2+0x80], R5 ;  /* 0x0000800502007388 */ /* 0x0007e80000000800 */
[----:B------:R3:W-:Y:S04]  /*0570*/  STS [R3+0x80], R4 ;  /* 0x0000800403007388 */ /* 0x0007e80000000800 */
[----:B------:R3:W-:Y:S04]  /*0580*/  STS [R2+0x100], R5 ;  /* 0x0001000502007388 */ /* 0x0007e80000000800 */
[----:B------:R3:W-:Y:S04]  /*0590*/  STS [R3+0x100], R4 ;  /* 0x0001000403007388 */ /* 0x0007e80000000800 */
[----:B------:R3:W-:Y:S04]  /*05a0*/  STS [R2+0x180], R5 ;  /* 0x0001800502007388 */ /* 0x0007e80000000800 */
[----:B------:R3:W-:Y:S02]  /*05b0*/  STS [R3+0x180], R4 ;  /* 0x0001800403007388 */ /* 0x0007e40000000800 */
.L_x_8:
[----:B------:R-:W-:Y:S05]  /*05c0*/  BSYNC.RECONVERGENT B2 ;  /* 0x0000000000027941 */ /* 0x000fea0003800200 */
.L_x_7:
[----:B------:R-:W-:Y:S05]  /*05d0*/  @!P1 BRA `(.L_x_6) ;  /* 0x0000000000509947 */ /* 0x000fea0003800000 */
[----:B------:R-:W-:Y:S01]  /*05e0*/  ISETP.NE.AND P1, PT, R6, 0x1, PT ;  /* 0x000000010600780c */ /* 0x000fe20003f25270 */
[----:B------:R-:W-:Y:S01]  /*05f0*/  BSSY.RECONVERGENT B2, `(.L_x_9) ;  /* 0x000000e000027945 */ /* 0x000fe20003800200 */
[----:B------:R-:W-:-:S13]  /*0600*/  LOP3.LUT P0, RZ, R7, 0x20, RZ, 0xc0, !PT ;  /* 0x0000002007ff7812 */ /* 0x000fda000780c0ff */
[----:B------:R-:W-:Y:S02]  /*0610*/  @!P0 IMAD.MOV.U32 R9, RZ, RZ, 0x7f7fffff ;  /* 0x7f7fffffff098424 */ /* 0x000fe400078e00ff */
[----:B------:R-:W-:Y:S01]  /*0620*/  @!P0 IMAD.MOV.U32 R11, RZ, RZ, -0x1 ;  /* 0xffffffffff0b8424 */ /* 0x000fe200078e00ff */
[----:B------:R-:W-:Y:S06]  /*0630*/  @!P1 BRA `(.L_x_10) ;  /* 0x0000000000249947 */ /* 0x000fec0003800000 */
[C---:B---3--:R-:W-:Y:S02]  /*0640*/  IMAD R2, R0.reuse, 0x4, R47 ;  /* 0x0000000400027824 */ /* 0x048fe400078e022f */
[----:B------:R-:W-:Y:S02]  /*0650*/  IMAD.MOV.U32 R3, RZ, RZ, 0x7f7fffff ;  /* 0x7f7fffffff037424 */ /* 0x000fe400078e00ff */
[C---:B0-----:R-:W-:Y:S02]  /*0660*/  IMAD R4, R0.reuse, 0x4, R49 ;  /* 0x0000000400047824 */ /* 0x041fe400078e0231 */
[----:B------:R-:W-:Y:S01]  /*0670*/  IMAD.MOV.U32 R5, RZ, RZ, -0x1 ;  /* 0xffffffffff057424 */ /* 0x000fe200078e00ff */
[----:B------:R4:W-:Y:S01]  /*0680*/  STS [R2], R3 ;  /* 0x0000000302007388 */ /* 0x0009e20000000800 */
[----:B------:R-:W-:-:S03]  /*0690*/  VIADD R0, R0, 0x40 ;  /* 0x0000004000007836 */ /* 0x000fc60000000000 */
[----:B------:R4:W-:Y:S04]  /*06a0*/  STS [R4], R5 ;  /* 0x0000000504007388 */ /* 0x0009e80000000800 */
[----:B------:R4:W-:Y:S04]  /*06b0*/  STS [R2+0x80], R3 ;  /* 0x0000800302007388 */ /* 0x0009e80000000800 */
[----:B------:R4:W-:Y:S02]  /*06c0*/  STS [R4+0x80], R5 ;  /* 0x0000800504007388 */ /* 0x0009e40000000800 */
.L_x_10:
[----:B------:R-:W-:Y:S05]  /*06d0*/  BSYNC.RECONVERGENT B2 ;  /* 0x0000000000027941 */ /* 0x000fea0003800200 */
.L_x_9:
[C---:B---34-:R-:W-:Y:S02]  /*06e0*/  @!P0 IMAD R2, R0.reuse, 0x4, R47 ;  /* 0x0000000400028824 */ /* 0x058fe400078e022f */
[----:B------:R-:W-:-:S03]  /*06f0*/  @!P0 IMAD R0, R0, 0x4, R49 ;  /* 0x0000000400008824 */ /* 0x000fc600078e0231 */
[----:B------:R4:W-:Y:S04]  /*0700*/  @!P0 STS [R2], R9 ;  /* 0x0000000902008388 */ /* 0x0009e80000000800 */
[----:B------:R4:W-:Y:S02]  /*0710*/  @!P0 STS [R0], R11 ;  /* 0x0000000b00008388 */ /* 0x0009e40000000800 */
.L_x_6:
[----:B------:R-:W-:Y:S05]  /*0720*/  BSYNC.RECONVERGENT B1 ;  /* 0x0000000000017941 */ /* 0x000fea0003800200 */
.L_x_5:
[----:B------:R-:W-:Y:S01]  /*0730*/  ISETP.GE.U32.AND P0, PT, R7, 0xe0, PT ;  /* 0x000000e00700780c */ /* 0x000fe20003f06070 */
[----:B------:R-:W-:Y:S01]  /*0740*/  BSSY.RECONVERGENT B1, `(.L_x_11) ;  /* 0x0000020000017945 */ /* 0x000fe20003800200 */
[----:B------:R-:W-:Y:S01]  /*0750*/  ISETP.NE.AND P1, PT, R10, RZ, PT ;  /* 0x000000ff0a00720c */ /* 0x000fe20003f25270 */
[----:B---3--:R-:W-:-:S10]  /*0760*/  IMAD.MOV.U32 R3, RZ, RZ, R41 ;  /* 0x000000ffff037224 */ /* 0x008fd400078e0029 */
[----:B------:R-:W-:Y:S05]  /*0770*/  @!P0 BRA `(.L_x_12) ;  /* 0x0000000000708947 */ /* 0x000fea0003800000 */
[----:B0-----:R-:W-:Y:S01]  /*0780*/  LOP3.LUT R5, R8, 0xffffff8, RZ, 0xc0, !PT ;  /* 0x0ffffff808057812 */ /* 0x001fe200078ec0ff */
[----:B----4-:R-:W-:Y:S02]  /*0790*/  IMAD.MOV.U32 R0, RZ, RZ, RZ ;  /* 0x000000ffff007224 */ /* 0x010fe400078e00ff */
[----:B------:R-:W-:Y:S02]  /*07a0*/  IMAD.MOV.U32 R3, RZ, RZ, R41 ;  /* 0x000000ffff037224 */ /* 0x000fe400078e0029 */
[----:B------:R-:W-:Y:S02]  /*07b0*/  IMAD.MOV.U32 R9, RZ, RZ, 0x7f7fffff ;  /* 0x7f7fffffff097424 */ /* 0x000fe400078e00ff */
[----:B------:R-:W-:-:S07]  /*07c0*/  IMAD.MOV.U32 R11, RZ, RZ, -0x1 ;  /* 0xffffffffff0b7424 */ /* 0x000fce00078e00ff */
.L_x_13:
[C---:B---3--:R-:W-:Y:S02]  /*07d0*/  IMAD.IADD R2, R3.reuse, 0x1, R48 ;  /* 0x0000000103027824 */ /* 0x048fe400078e0230 */
[----:B------:R-:W-:Y:S02]  /*07e0*/  VIADD R0, R0, 0x8 ;  /* 0x0000000800007836 */ /* 0x000fe40000000000 */
[C---:B------:R-:W-:Y:S02]  /*07f0*/  IMAD R4, R2.reuse, 0x4, R47 ;  /* 0x0000000402047824 */ /* 0x040fe400078e022f */
[----:B------:R-:W-:Y:S01]  /*0800*/  IMAD R2, R2, 0x4, R49 ;  /* 0x0000000402027824 */ /* 0x000fe200078e0231 */
[----:B------:R-:W-:Y:S01]  /*0810*/  ISETP.NE.AND P0, PT, R0, R5, PT ;  /* 0x000000050000720c */ /* 0x000fe20003f05270 */
[----:B------:R-:W-:Y:S01]  /*0820*/  VIADD R3, R3, 0x100 ;  /* 0x0000010003037836 */ /* 0x000fe20000000000 */
[----:B------:R3:W-:Y:S04]  /*0830*/  STS [R4], R9 ;  /* 0x0000000904007388 */ /* 0x0007e80000000800 */
[----:B------:R3:W-:Y:S04]  /*0840*/  STS [R2], R11 ;  /* 0x0000000b02007388 */ /* 0x0007e80000000800 */
        /* <DEDUP_REMOVED lines=15> */
.L_x_12:
[----:B------:R-:W-:Y:S05]  /*0940*/  BSYNC.RECONVERGENT B1 ;  /* 0x0000000000017941 */ /* 0x000fea0003800200 */
.L_x_11:
[----:B------:R-:W-:Y:S05]  /*0950*/  @!P1 BRA `(.L_x_1) ;  /* 0x0000000000a89947 */ /* 0x000fea0003800000 */
[----:B------:R-:W-:Y:S01]  /*0960*/  ISETP.GE.U32.AND P0, PT, R10, 0x4, PT ;  /* 0x000000040a00780c */ /* 0x000fe20003f06070 */
[----:B------:R-:W-:Y:S01]  /*0970*/  BSSY.RECONVERGENT B1, `(.L_x_14) ;  /* 0x0000011000017945 */ /* 0x000fe20003800200 */
[----:B------:R-:W-:-:S11]  /*0980*/  LOP3.LUT P1, R8, R8, 0x3, RZ, 0xc0, !PT ;  /* 0x0000000308087812 */ /* 0x000fd6000782c0ff */
[----:B------:R-:W-:Y:S05]  /*0990*/  @!P0 BRA `(.L_x_15) ;  /* 0x0000000000388947 */ /* 0x000fea0003800000 */
[C---:B----4-:R-:W-:Y:S02]  /*09a0*/  IMAD.IADD R0, R3.reuse, 0x1, R48 ;  /* 0x0000000103007824 */ /* 0x050fe400078e0230 */
[----:B0-----:R-:W-:Y:S02]  /*09b0*/  IMAD.MOV.U32 R5, RZ, RZ, 0x7f7fffff ;  /* 0x7f7fffffff057424 */ /* 0x001fe400078e00ff */
[C---:B---3--:R-:W-:Y:S02]  /*09c0*/  IMAD R2, R0.reuse, 0x4, R47 ;  /* 0x0000000400027824 */ /* 0x048fe400078e022f */
[----:B------:R-:W-:Y:S02]  /*09d0*/  IMAD.MOV.U32 R9, RZ, RZ, -0x1 ;  /* 0xffffffffff097424 */ /* 0x000fe400078e00ff */
[----:B------:R-:W-:Y:S01]  /*09e0*/  IMAD R0, R0, 0x4, R49 ;  /* 0x0000000400007824 */ /* 0x000fe200078e0231 */
        /* <DEDUP_REMOVED lines=9> */
.L_x_15:
[----:B------:R-:W-:Y:S05]  /*0a80*/  BSYNC.RECONVERGENT B1 ;  /* 0x0000000000017941 */ /* 0x000fea0003800200 */
.L_x_14:
[----:B------:R-:W-:Y:S05]  /*0a90*/  @!P1 BRA `(.L_x_1) ;  /* 0x0000000000589947 */ /* 0x000fea0003800000 */
[----:B------:R-:W-:Y:S01]  /*0aa0*/  ISETP.NE.AND P0, PT, R8, 0x1, PT ;  /* 0x000000010800780c */ /* 0x000fe20003f05270 */
[----:B------:R-:W-:Y:S01]  /*0ab0*/  BSSY.RECONVERGENT B1, `(.L_x_16) ;  /* 0x000000d000017945 */ /* 0x000fe20003800200 */
[----:B------:R-:W-:-:S11]  /*0ac0*/  LOP3.LUT P1, RZ, R7, 0x20, RZ, 0xc0, !PT ;  /* 0x0000002007ff7812 */ /* 0x000fd6000782c0ff */
[----:B------:R-:W-:Y:S05]  /*0ad0*/  @!P0 BRA `(.L_x_17) ;  /* 0x0000000000288947 */ /* 0x000fea0003800000 */
[C---:B0---4-:R-:W-:Y:S02]  /*0ae0*/  IMAD.IADD R0, R3.reuse, 0x1, R48 ;  /* 0x0000000103007824 */ /* 0x051fe400078e0230 */
[----:B------:R-:W-:Y:S02]  /*0af0*/  IMAD.MOV.U32 R5, RZ, RZ, 0x7f7fffff ;  /* 0x7f7fffffff057424 */ /* 0x000fe400078e00ff */
[C---:B---3--:R-:W-:Y:S02]  /*0b00*/  IMAD R2, R0.reuse, 0x4, R47 ;  /* 0x0000000400027824 */ /* 0x048fe400078e022f */
[----:B------:R-:W-:Y:S02]  /*0b10*/  IMAD.MOV.U32 R7, RZ, RZ, -0x1 ;  /* 0xffffffffff077424 */ /* 0x000fe400078e00ff */
[----:B------:R-:W-:Y:S01]  /*0b20*/  IMAD R0, R0, 0x4, R49 ;  /* 0x0000000400007824 */ /* 0x000fe200078e0231 */
[----:B------:R0:W-:Y:S01]  /*0b30*/  STS [R2], R5 ;  /* 0x0000000502007388 */ /* 0x0001e20000000800 */
[----:B------:R-:W-:-:S03]  /*0b40*/  VIADD R3, R3, 0x40 ;  /* 0x0000004003037836 */ /* 0x000fc60000000000 */
[----:B------:R0:W-:Y:S04]  /*0b50*/  STS [R0], R7 ;  /* 0x0000000700007388 */ /* 0x0001e80000000800 */
[----:B------:R0:W-:Y:S04]  /*0b60*/  STS [R2+0x80], R5 ;  /* 0x0000800502007388 */ /* 0x0001e80000000800 */
[----:B------:R0:W-:Y:S02]  /*0b70*/  STS [R0+0x80], R7 ;  /* 0x0000800700007388 */ /* 0x0001e40000000800 */
.L_x_17:
[----:B------:R-:W-:Y:S05]  /*0b80*/  BSYNC.RECONVERGENT B1 ;  /* 0x0000000000017941 */ /* 0x000fea0003800200 */
.L_x_16:
[----:B0---4-:R-:W-:Y:S02]  /*0b90*/  @!P1 IMAD.IADD R0, R3, 0x1, R48 ;  /* 0x0000000103009824 */ /* 0x011fe400078e0230 */
[----:B------:R-:W-:Y:S02]  /*0ba0*/  @!P1 IMAD.MOV.U32 R3, RZ, RZ, 0x7f7fffff ;  /* 0x7f7fffffff039424 */ /* 0x000fe400078e00ff */
[C---:B---3--:R-:W-:Y:S02]  /*0bb0*/  @!P1 IMAD R2, R0.reuse, 0x4, R47 ;  /* 0x0000000400029824 */ /* 0x048fe400078e022f */
[----:B------:R-:W-:Y:S02]  /*0bc0*/  @!P1 IMAD.MOV.U32 R5, RZ, RZ, -0x1 ;  /* 0xffffffffff059424 */ /* 0x000fe400078e00ff */
[----:B------:R-:W-:Y:S01]  /*0bd0*/  @!P1 IMAD R0, R0, 0x4, R49 ;  /* 0x0000000400009824 */ /* 0x000fe200078e0231 */
[----:B------:R0:W-:Y:S04]  /*0be0*/  @!P1 STS [R2], R3 ;  /* 0x0000000302009388 */ /* 0x0001e80000000800 */
[----:B------:R0:W-:Y:S02]  /*0bf0*/  @!P1 STS [R0], R5 ;  /* 0x0000000500009388 */ /* 0x0001e40000000800 */
.L_x_1:
[----:B------:R-:W-:Y:S05]  /*0c00*/  BSYNC.RECONVERGENT B0 ;  /* 0x0000000000007941 */ /* 0x000fea0003800200 */
.L_x_0:
[----:B------:R-:W5:Y:S01]  /*0c10*/  LDCU UR4, c[0x0][0x398] ;  /* 0x00007300ff0477ac */ /* 0x000f620008000800 */
[----:B0---4-:R-:W-:Y:S01]  /*0c20*/  IMAD.U32 R0, RZ, RZ, UR8 ;  /* 0x00000008ff007e24 */ /* 0x011fe2000f8e00ff */
[----:B-----5:R-:W-:Y:S01]  /*0c30*/  UISETP.GE.AND UP0, UPT, UR4, 0x1, UPT ;  /* 0x000000010400788c */ /* 0x020fe2000bf06270 */
[----:B------:R-:W-:-:S08]  /*0c40*/  NOP ;  /* 0x0000000000007918 */ /* 0x000fd00000000000 */
[----:B------:R-:W-:Y:S05]  /*0c50*/  BRA.U !UP0, `(.L_x_18) ;  /* 0x00000055085c7547 */ /* 0x000fea000b800000 */
[----:B------:R-:W-:Y:S01]  /*0c60*/  IMAD R48, R48, 0x4, R47 ;  /* 0x0000000430307824 */ /* 0x000fe200078e022f */
[----:B------:R-:W-:-:S06]  /*0c70*/  UMOV UR4, URZ ;  /* 0x000000ff00047c82 */ /* 0x000fcc0008000000 */
.L_x_115:
[----:B---34-:R-:W0:Y:S01]  /*0c80*/  S2R R37, SR_TID.X ;  /* 0x0000000000257919 */ /* 0x018e220000002100 */
[----:B------:R-:W4:Y:S01]  /*0c90*/  LDC R58, c[0x0][0x398] ;  /* 0x0000e600ff3a7b82 */ /* 0x000f220000000800 */
[----:B------:R-:W-:Y:S01]  /*0ca0*/  UIADD3 UR5, UPT, UPT, -UR4, URZ, URZ ;  /* 0x000000ff04057290 */ /* 0x000fe2000fffe1ff */
[----:B------:R-:W-:Y:S06]  /*0cb0*/  BSSY.RECONVERGENT B0, `(.L_x_19) ;  /* 0x0000011000007945 */ /* 0x000fec0003800200 */
[----:B------:R-:W4:Y:S02]  /*0cc0*/  LDC R3, c[0x0][0x3ac] ;  /* 0x0000eb00ff037b82 */ /* 0x000f240000000800 */
[----:B----4-:R-:W-:-:S04]  /*0cd0*/  VIADDMNMX R58, R58, UR5, R3, PT ;  /* 0x000000053a3a7c46 */ /* 0x010fc8000b800103 */
[----:B0-----:R-:W-:-:S13]  /*0ce0*/  ISETP.GE.AND P0, PT, R37, R58, PT ;  /* 0x0000003a2500720c */ /* 0x001fda0003f06270 */
[----:B------:R-:W-:Y:S05]  /*0cf0*/  @P0 BRA `(.L_x_20) ;  /* 0x0000000000300947 */ /* 0x000fea0003800000 */
[----:B------:R-:W0:Y:S01]  /*0d00*/  S2R R3, SR_CgaCtaId ;  /* 0x0000000000037919 */ /* 0x000e220000008800 */
[----:B------:R-:W-:-:S04]  /*0d10*/  MOV R0, 0x400 ;  /* 0x0000040000007802 */ /* 0x000fc80000000f00 */
[----:B0-----:R-:W-:-:S07]  /*0d20*/  LEA R36, R3, R0, 0x18 ;  /* 0x0000000003247211 */ /* 0x001fce00078ec0ff */
.L_x_21:
[----:B0--3--:R-:W0:Y:S01]  /*0d30*/  LDC.64 R2, c[0x0][0x390] ;  /* 0x0000e400ff027b82 */ /* 0x009e220000000a00 */
[----:B------:R-:W-:-:S04]  /*0d40*/  VIADD R39, R37, UR4 ;  /* 0x0000000425277c36 */ /* 0x000fc80008000000 */
[----:B0-----:R-:W-:-:S06]  /*0d50*/  IMAD.WIDE R2, R39, 0x8, R2 ;  /* 0x0000000827027825 */ /* 0x001fcc00078e0202 */
[----:B------:R-:W3:Y:S01]  /*0d60*/  LDG.E.64.CONSTANT R2, desc[UR10][R2.64] ;  /* 0x0000000a02027981 */ /* 0x000ee2000c1e9b00 */
[C---:B------:R-:W-:Y:S02]  /*0d70*/  IMAD R0, R37.reuse, 0x8, R36 ;  /* 0x0000000825007824 */ /* 0x040fe400078e0224 */
[----:B------:R-:W-:-:S05]  /*0d80*/  VIADD R37, R37, UR6 ;  /* 0x0000000625257c36 */ /* 0x000fca0008000000 */
[----:B------:R-:W-:Y:S01]  /*0d90*/  ISETP.GE.AND P0, PT, R37, R58, PT ;  /* 0x0000003a2500720c */ /* 0x000fe20003f06270 */
[----:B---3--:R0:W-:-:S12]  /*0da0*/  STS.64 [R0], R2 ;  /* 0x0000000200007388 */ /* 0x0081d80000000a00 */
[----:B------:R-:W-:Y:S05]  /*0db0*/  @!P0 BRA `(.L_x_21) ;  /* 0xfffffffc00dc8947 */ /* 0x000fea000383ffff */
.L_x_20:
[----:B------:R-:W-:Y:S05]  /*0dc0*/  BSYNC.RECONVERGENT B0 ;  /* 0x0000000000007941 */ /* 0x000fea0003800200 */
.L_x_19:
[----:B------:R-:W4:Y:S01]  /*0dd0*/  LDCU UR5, c[0x0][0x388] ;  /* 0x00007100ff0577ac */ /* 0x000f220008000800 */
[----:B------:R-:W-:Y:S01]  /*0de0*/  BAR.SYNC.DEFER_BLOCKING 0x0 ;  /* 0x0000000000007b1d */ /* 0x000fe20000010000 */
[----:B----4-:R-:W-:-:S13]  /*0df0*/  ISETP.GE.AND P0, PT, R40, UR5, PT ;  /* 0x0000000528007c0c */ /* 0x010fda000bf06270 */
[----:B------:R-:W-:Y:S05]  /*0e00*/  @P0 BRA `(.L_x_22) ;  /* 0x0000005000d40947 */ /* 0x000fea0003800000 */
[----:B0-----:R-:W0:Y:S01]  /*0e10*/  LDC R3, c[0x0][0x3a8] ;  /* 0x0000ea00ff037b82 */ /* 0x001e220000000800 */
[----:B------:R-:W-:Y:S01]  /*0e20*/  BSSY.RECONVERGENT B0, `(.L_x_23) ;  /* 0x0000166000007945 */ /* 0x000fe20003800200 */
[C---:B0-----:R-:W-:Y:S02]  /*0e30*/  ISETP.GE.AND P1, PT, R3.reuse, 0x20, PT ;  /* 0x000000200300780c */ /* 0x041fe40003f26270 */
[C---:B------:R-:W-:Y:S02]  /*0e40*/  ISETP.GE.AND P2, PT, R3.reuse, 0x40, PT ;  /* 0x000000400300780c */ /* 0x040fe40003f46270 */
[C---:B------:R-:W-:Y:S02]  /*0e50*/  ISETP.GE.AND P3, PT, R3.reuse, 0x60, PT ;  /* 0x000000600300780c */ /* 0x040fe40003f66270 */
[C---:B------:R-:W-:Y:S02]  /*0e60*/  ISETP.GE.AND P4, PT, R3.reuse, 0x80, PT ;  /* 0x000000800300780c */ /* 0x040fe40003f86270 */
[----:B------:R-:W-:-:S02]  /*0e70*/  ISETP.GE.AND P5, PT, R3, 0xa0, PT ;  /* 0x000000a00300780c */ /* 0x000fc40003fa6270 */
[C---:B------:R-:W-:Y:S02]  /*0e80*/  ISETP.GE.AND P6, PT, R3.reuse, 0xc0, PT ;  /* 0x000000c00300780c */ /* 0x040fe40003fc6270 */
[C---:B------:R-:W-:Y:S01]  /*0e90*/  ISETP.GE.AND P0, PT, R3.reuse, 0xe0, PT ;  /* 0x000000e00300780c */ /* 0x040fe20003f06270 */
[----:B------:R-:W-:Y:S02]  /*0ea0*/  @P1 IMAD.MOV.U32 R0, RZ, RZ, 0x7f7fffff ;  /* 0x7f7fffffff001424 */ /* 0x000fe400078e00ff */
[----:B---3--:R-:W-:Y:S02]  /*0eb0*/  @P1 IMAD.MOV.U32 R2, RZ, RZ, -0x1 ;  /* 0xffffffffff021424 */ /* 0x008fe400078e00ff */
[----:B------:R-:W-:Y:S01]  /*0ec0*/  @P1 IMAD.MOV.U32 R4, RZ, RZ, 0x7f7fffff ;  /* 0x7f7fffffff041424 */ /* 0x000fe200078e00ff */
[----:B------:R0:W-:Y:S01]  /*0ed0*/  @P1 STL [R1], R0 ;  /* 0x0000000001001387 */ /* 0x0001e20000100800 */
[----:B------:R-:W-:Y:S02]  /*0ee0*/  @P2 IMAD.MOV.U32 R36, RZ, RZ, 0x7f7fffff ;  /* 0x7f7fffffff242424 */ /* 0x000fe400078e00ff */
[----:B------:R-:W-:Y:S01]  /*0ef0*/  @P2 IMAD.MOV.U32 R38, RZ, RZ, -0x1 ;  /* 0xffffffffff262424 */ /* 0x000fe200078e00ff */
[----:B------:R3:W-:Y:S01]  /*0f00*/  @P1 STL [R1+0x80], R2 ;  /* 0x0000800201001387 */ /* 0x0007e20000100800 */
[----:B------:R-:W-:Y:S01]  /*0f10*/  @P3 IMAD.MOV.U32 R50, RZ, RZ, 0x7f7fffff ;  /* 0x7f7fffffff323424 */ /* 0x000fe200078e00ff */
[----:B------:R-:W-:Y:S01]  /*0f20*/  ISETP.GE.AND P1, PT, R3, 0x100, PT ;  /* 0x000001000300780c */ /* 0x000fe20003f26270 */
[----:B------:R-:W-:Y:S01]  /*0f30*/  @P3 IMAD.MOV.U32 R52, RZ, RZ, -0x1 ;  /* 0xffffffffff343424 */ /* 0x000fe200078e00ff */
[----:B------:R4:W-:Y:S01]  /*0f40*/  @P2 STL [R1+0x4], R36 ;  /* 0x0000042401002387 */ /* 0x0009e20000100800 */
[----:B------:R-:W-:-:S02]  /*0f50*/  @P4 IMAD.MOV.U32 R54, RZ, RZ, 0x7f7fffff ;  /* 0x7f7fffffff364424 */ /* 0x000fc400078e00ff */
[----:B------:R-:W-:Y:S01]  /*0f60*/  @P4 IMAD.MOV.U32 R56, RZ, RZ, -0x1 ;  /* 0xffffffffff384424 */ /* 0x000fe200078e00ff */
[----:B------:R5:W-:Y:S01]  /*0f70*/  @P2 STL [R1+0x84], R38 ;  /* 0x0000842601002387 */ /* 0x000be20000100800 */
[----:B------:R-:W-:Y:S01]  /*0f80*/  @P2 IMAD.MOV.U32 R5, RZ, RZ, 0x7f7fffff ;  /* 0x7f7fffffff052424 */ /* 0x000fe200078e00ff */
[C---:B------:R-:W-:Y:S01]  /*0f90*/  ISETP.GE.AND P2, PT, R3.reuse, 0x120, PT ;  /* 0x000001200300780c */ /* 0x040fe20003f46270 */
[----:B------:R-:W-:Y:S01]  /*0fa0*/  @P3 IMAD.MOV.U32 R6, RZ, RZ, 0x7f7fffff ;  /* 0x7f7fffffff063424 */ /* 0x000fe200078e00ff */
[----:B------:R1:W-:Y:S01]  /*0fb0*/  @P3 STL [R1+0x8], R50 ;  /* 0x0000083201003387 */ /* 0x0003e20000100800 */
[----:B------:R-:W-:Y:S02]  /*0fc0*/  @P4 IMAD.MOV.U32 R7, RZ, RZ, 0x7f7fffff ;  /* 0x7f7fffffff074424 */ /* 0x000fe400078e00ff */
[----:B0-----:R-:W-:Y:S01]  /*0fd0*/  @P5 IMAD.MOV.U32 R0, RZ, RZ, 0x7f7fffff ;  /* 0x7f7fffffff005424 */ /* 0x001fe200078e00ff */
[----:B------:R0:W-:Y:S01]  /*0fe0*/  @P3 STL [R1+0x88], R52 ;  /* 0x0000883401003387 */ /* 0x0001e20000100800 */
[----:B------:R-:W-:Y:S01]  /*0ff0*/  ISETP.GE.AND P3, PT, R3, 0x140, PT ;  /* 0x000001400300780c */ /* 0x000fe20003f66270 */
[----:B---3--:R-:W-:-:S02]  /*1000*/  @P5 IMAD.MOV.U32 R2, RZ, RZ, -0x1 ;  /* 0xffffffffff025424 */ /* 0x008fc400078e00ff */
[----:B------:R3:W-:Y:S01]  /*1010*/  @P4 STL [R1+0xc], R54 ;  /* 0x00000c3601004387 */ /* 0x0007e20000100800 */
[----:B------:R-:W-:Y:S02]  /*1020*/  @P5 IMAD.MOV.U32 R8, RZ, RZ, 0x7f7fffff ;  /* 0x7f7fffffff085424 */ /* 0x000fe400078e00ff */
[----:B----4-:R-:W-:Y:S01]  /*1030*/  @P6 IMAD.MOV.U32 R36, RZ, RZ, 0x7f7fffff ;  /* 0x7f7fffffff246424 */ /* 0x010fe200078e00ff */
[----:B------:R-:W-:Y:S01]  /*1040*/  @P4 STL [R1+0x8c], R56 ;  /* 0x00008c3801004387 */ /* 0x000fe20000100800 */
[C---:B------:R-:W-:Y:S01]  /*1050*/  ISETP.GE.AND P4, PT, R3.reuse, 0x160, PT ;  /* 0x000001600300780c */ /* 0x040fe20003f86270 */
[----:B-----5:R-:W-:Y:S02]  /*1060*/  @P6 IMAD.MOV.U32 R38, RZ, RZ, -0x1 ;  /* 0xffffffffff266424 */ /* 0x020fe400078e00ff */
[----:B------:R4:W-:Y:S01]  /*1070*/  @P5 STL [R1+0x10], R0 ;  /* 0x0000100001005387 */ /* 0x0009e20000100800 */
[----:B-1----:R-:W-:Y:S02]  /*1080*/  @P0 IMAD.MOV.U32 R50, RZ, RZ, 0x7f7fffff ;  /* 0x7f7fffffff320424 */ /* 0x002fe400078e00ff */
[----:B0-----:R-:W-:Y:S01]  /*1090*/  @P0 IMAD.MOV.U32 R52, RZ, RZ, -0x1 ;  /* 0xffffffffff340424 */ /* 0x001fe200078e00ff */
[----:B------:R0:W-:Y:S01]  /*10a0*/  @P5 STL [R1+0x90], R2 ;  /* 0x0000900201005387 */ /* 0x0001e20000100800 */
[----:B---3--:R-:W-:Y:S01]  /*10b0*/  @P1 IMAD.MOV.U32 R54, RZ, RZ, 0x7f7fffff ;  /* 0x7f7fffffff361424 */ /* 0x008fe200078e00ff */
[----:B------:R-:W-:Y:S01]  /*10c0*/  ISETP.GE.AND P5, PT, R3, 0x180, PT ;  /* 0x000001800300780c */ /* 0x000fe20003fa6270 */
[----:B------:R-:W-:Y:S01]  /*10d0*/  @P6 IMAD.MOV.U32 R9, RZ, RZ, 0x7f7fffff ;  /* 0x7f7fffffff096424 */ /* 0x000fe200078e00ff */
[----:B------:R1:W-:Y:S01]  /*10e0*/  @P6 STL [R1+0x14], R36 ;  /* 0x0000142401006387 */ /* 0x0003e20000100800 */
[----:B------:R-:W-:-:S02]  /*10f0*/  @P0 IMAD.MOV.U32 R10, RZ, RZ, 0x7f7fffff ;  /* 0x7f7fffffff0a0424 */ /* 0x000fc400078e00ff */
[----:B----4-:R-:W-:Y:S01]  /*1100*/  @P1 IMAD.MOV.U32 R0, RZ, RZ, -0x1 ;  /* 0xffffffffff001424 */ /* 0x010fe200078e00ff */
[----:B------:R3:W-:Y:S01]  /*1110*/  @P6 STL [R1+0x94], R38 ;  /* 0x0000942601006387 */ /* 0x0007e20000100800 */
[C---:B------:R-:W-:Y:S01]  /*1120*/  ISETP.GE.AND P6, PT, R3.reuse, 0x1a0, PT ;  /* 0x000001a00300780c */ /* 0x040fe20003fc6270 */
[----:B0-----:R-:W-:Y:S02]  /*1130*/  @P2 IMAD.MOV.U32 R2, RZ, RZ, 0x7f7fffff ;  /* 0x7f7fffffff022424 */ /* 0x001fe400078e00ff */
[----:B------:R0:W-:Y:S01]  /*1140*/  @P0 STL [R1+0x18], R50 ;  /* 0x0000183201000387 */ /* 0x0001e20000100800 */
[----:B------:R-:W-:Y:S02]  /*1150*/  @P1 IMAD.MOV.U32 R11, RZ, RZ, 0x7f7fffff ;  /* 0x7f7fffffff0b1424 */ /* 0x000fe400078e00ff */
[----:B-1----:R-:W-:Y:S01]  /*1160*/  @P2 IMAD.MOV.U32 R36, RZ, RZ, -0x1 ;  /* 0xffffffffff242424 */ /* 0x002fe200078e00ff */
[----:B------:R1:W-:Y:S01]  /*1170*/  @P0 STL [R1+0x98], R52 ;  /* 0x0000983401000387 */ /* 0x0003e20000100800 */
[----:B------:R-:W-:Y:S01]  /*1180*/  ISETP.GE.AND P0, PT, R3, 0x1c0, PT ;  /* 0x000001c00300780c */ /* 0x000fe20003f06270 */
[----:B---3--:R-:W-:-:S02]  /*1190*/  @P3 IMAD.MOV.U32 R38, RZ, RZ, 0x7f7fffff ;  /* 0x7f7fffffff263424 */ /* 0x008fc400078e00ff */
[----:B------:R3:W-:Y:S01]  /*11a0*/  @P1 STL [R1+0x1c], R54 ;  /* 0x00001c3601001387 */ /* 0x0007e20000100800 */
[----:B------:R-:W-:Y:S02]  /*11b0*/  @P2 IMAD.MOV.U32 R12, RZ, RZ, 0x7f7fffff ;  /* 0x7f7fffffff0c2424 */ /* 0x000fe400078e00ff */
[----:B0-----:R-:W-:Y:S01]  /*11c0*/  @P3 IMAD.MOV.U32 R50, RZ, RZ, -0x1 ;  /* 0xffffffffff323424 */ /* 0x001fe200078e00ff */
[----:B------:R0:W-:Y:S01]  /*11d0*/  @P1 STL [R1+0x9c], R0 ;  /* 0x00009c0001001387 */ /* 0x0001e20000100800 */
[----:B------:R-:W-:Y:S01]  /*11e0*/  @P3 IMAD.MOV.U32 R13, RZ, RZ, 0x7f7fffff ;  /* 0x7f7fffffff0d3424 */ /* 0x000fe200078e00ff */
[C---:B------:R-:W-:Y:S01]  /*11f0*/  ISETP.GE.AND P1, PT, R3.reuse, 0x1e0, PT ;  /* 0x000001e00300780c */ /* 0x040fe20003f26270 */
[----:B-1----:R-:W-:Y:S01]  /*1200*/  @P4 IMAD.MOV.U32 R52, RZ, RZ, 0x7f7fffff ;  /* 0x7f7fffffff344424 */ /* 0x002fe200078e00ff */
[----:B------:R1:W-:Y:S01]  /*1210*/  @P2 STL [R1+0x20], R2 ;  /* 0x0000200201002387 */ /* 0x0003e20000100800 */
[----:B------:R-:W-:Y:S02]  /*1220*/  @P4 IMAD.MOV.U32 R14, RZ, RZ, 0x7f7fffff ;  /* 0x7f7fffffff0e4424 */ /* 0x000fe400078e00ff */
[----:B---3--:R-:W-:Y:S01]  /*1230*/  @P4 IMAD.MOV.U32 R54, RZ, RZ, -0x1 ;  /* 0xffffffffff364424 */ /* 0x008fe200078e00ff */
[----:B------:R3:W-:Y:S01]  /*1240*/  @P2 STL [R1+0xa0], R36 ;  /* 0x0000a02401002387 */ /* 0x0007e20000100800 */
[----:B------:R-:W-:Y:S01]  /*1250*/  ISETP.GE.AND P2, PT, R3, 0x200, PT ;  /* 0x000002000300780c */ /* 0x000fe20003f46270 */
[----:B0-----:R-:W-:-:S02]  /*1260*/  @P5 IMAD.MOV.U32 R0, RZ, RZ, 0x7f7fffff ;  /* 0x7f7fffffff005424 */ /* 0x001fc400078e00ff */
[----:B------:R0:W-:Y:S01]  /*1270*/  @P3 STL [R1+0x24], R38 ;  /* 0x0000242601003387 */ /* 0x0001e20000100800 */
[----:B------:R-:W-:Y:S02]  /*1280*/  @P5 IMAD.MOV.U32 R15, RZ, RZ, 0x7f7fffff ;  /* 0x7f7fffffff0f5424 */ /* 0x000fe400078e00ff */
[----:B-1----:R-:W-:Y:S01]  /*1290*/  @P5 IMAD.MOV.U32 R2, RZ, RZ, -0x1 ;  /* 0xffffffffff025424 */ /* 0x002fe200078e00ff */
[----:B------:R1:W-:Y:S01]  /*12a0*/  @P3 STL [R1+0xa4], R50 ;  /* 0x0000a43201003387 */ /* 0x0003e20000100800 */
[C---:B------:R-:W-:Y:S01]  /*12b0*/  ISETP.GE.AND P3, PT, R3.reuse, 0x220, PT ;  /* 0x000002200300780c */ /* 0x040fe20003f66270 */
[----:B------:R-:W-:Y:S02]  /*12c0*/  @P6 IMAD.MOV.U32 R56, RZ, RZ, 0x7f7fffff ;  /* 0x7f7fffffff386424 */ /* 0x000fe400078e00ff */
[----:B------:R4:W-:Y:S01]  /*12d0*/  @P4 STL [R1+0x28], R52 ;  /* 0x0000283401004387 */ /* 0x0009e20000100800 */
[----:B---3--:R-:W-:Y:S02]  /*12e0*/  @P6 IMAD.MOV.U32 R36, RZ, RZ, -0x1 ;  /* 0xffffffffff246424 */ /* 0x008fe400078e00ff */
[----:B0-----:R-:W-:Y:S01]  /*12f0*/  @P0 IMAD.MOV.U32 R38, RZ, RZ, 0x7f7fffff ;  /* 0x7f7fffffff260424 */ /* 0x001fe200078e00ff */
[----:B------:R0:W-:Y:S01]  /*1300*/  @P4 STL [R1+0xa8], R54 ;  /* 0x0000a83601004387 */ /* 0x0001e20000100800 */
[----:B------:R-:W-:Y:S01]  /*1310*/  ISETP.GE.AND P4, PT, R3, 0x240, PT ;  /* 0x000002400300780c */ /* 0x000fe20003f86270 */
[----:B------:R-:W-:-:S02]  /*1320*/  @P6 IMAD.MOV.U32 R16, RZ, RZ, 0x7f7fffff ;  /* 0x7f7fffffff106424 */ /* 0x000fc400078e00ff */
[----:B------:R3:W-:Y:S01]  /*1330*/  @P5 STL [R1+0x2c], R0 ;  /* 0x00002c0001005387 */ /* 0x0007e20000100800 */
[----:B------:R-:W-:Y:S02]  /*1340*/  @P0 IMAD.MOV.U32 R17, RZ, RZ, 0x7f7fffff ;  /* 0x7f7fffffff110424 */ /* 0x000fe400078e00ff */
[----:B-1----:R-:W-:Y:S01]  /*1350*/  @P1 IMAD.MOV.U32 R50, RZ, RZ, -0x1 ;  /* 0xffffffffff321424 */ /* 0x002fe200078e00ff */
[----:B------:R1:W-:Y:S01]  /*1360*/  @P5 STL [R1+0xac], R2 ;  /* 0x0000ac0201005387 */ /* 0x0003e20000100800 */
[C---:B------:R-:W-:Y:S01]  /*1370*/  ISETP.GE.AND P5, PT, R3.reuse, 0x260, PT ;  /* 0x000002600300780c */ /* 0x040fe20003fa6270 */
[----:B----4-:R-:W-:Y:S02]  /*1380*/  @P2 IMAD.MOV.U32 R52, RZ, RZ, 0x7f7fffff ;  /* 0x7f7fffffff342424 */ /* 0x010fe400078e00ff */
[----:B------:R4:W-:Y:S01]  /*1390*/  @P6 STL [R1+0x30], R56 ;  /* 0x0000303801006387 */ /* 0x0009e20000100800 */
[----:B0-----:R-:W-:Y:S02]  /*13a0*/  @P2 IMAD.MOV.U32 R54, RZ, RZ, -0x1 ;  /* 0xffffffffff362424 */ /* 0x001fe400078e00ff */
[----:B---3--:R-:W-:Y:S01]  /*13b0*/  @P0 IMAD.MOV.U32 R0, RZ, RZ, -0x1 ;  /* 0xffffffffff000424 */ /* 0x008fe200078e00ff */
[----:B------:R0:W-:Y:S01]  /*13c0*/  @P6 STL [R1+0xb0], R36 ;  /* 0x0000b02401006387 */ /* 0x0001e20000100800 */
[----:B------:R-:W-:Y:S01]  /*13d0*/  @P3 IMAD.MOV.U32 R60, RZ, RZ, -0x1 ;  /* 0xffffffffff3c3424 */ /* 0x000fe200078e00ff */
[----:B------:R-:W-:Y:S01]  /*13e0*/  ISETP.GE.AND P6, PT, R3, 0x280, PT ;  /* 0x000002800300780c */ /* 0x000fe20003fc6270 */
[----:B-1----:R-:W-:Y:S01]  /*13f0*/  @P1 IMAD.MOV.U32 R2, RZ, RZ, 0x7f7fffff ;  /* 0x7f7fffffff021424 */ /* 0x002fe200078e00ff */
[----:B------:R-:W-:Y:S01]  /*1400*/  @P0 STL [R1+0x34], R38 ;  /* 0x0000342601000387 */ /* 0x000fe20000100800 */
[----:B------:R-:W-:-:S02]  /*1410*/  @P1 IMAD.MOV.U32 R18, RZ, RZ, 0x7f7fffff ;  /* 0x7f7fffffff121424 */ /* 0x000fc400078e00ff */
[----:B----4-:R-:W-:Y:S01]  /*1420*/  @P3 IMAD.MOV.U32 R56, RZ, RZ, 0x7f7fffff ;  /* 0x7f7fffffff383424 */ /* 0x010fe200078e00ff */
[----:B------:R1:W-:Y:S01]  /*1430*/  @P0 STL [R1+0xb4], R0 ;  /* 0x0000b40001000387 */ /* 0x0003e20000100800 */
[C---:B------:R-:W-:Y:S01]  /*1440*/  ISETP.GE.AND P0, PT, R3.reuse, 0x2a0, PT ;  /* 0x000002a00300780c */ /* 0x040fe20003f06270 */
[----:B0-----:R-:W-:Y:S02]  /*1450*/  @P4 IMAD.MOV.U32 R36, RZ, RZ, 0x7f7fffff ;  /* 0x7f7fffffff244424 */ /* 0x001fe400078e00ff */
[----:B------:R0:W-:Y:S01]  /*1460*/  @P1 STL [R1+0x38], R2 ;  /* 0x0000380201001387 */ /* 0x0001e20000100800 */
[----:B------:R-:W-:Y:S02]  /*1470*/  @P2 IMAD.MOV.U32 R19, RZ, RZ, 0x7f7fffff ;  /* 0x7f7fffffff132424 */ /* 0x000fe400078e00ff */
[----:B------:R-:W-:Y:S01]  /*1480*/  @P3 IMAD.MOV.U32 R20, RZ, RZ, 0x7f7fffff ;  /* 0x7f7fffffff143424 */ /* 0x000fe200078e00ff */
[----:B------:R3:W-:Y:S01]  /*1490*/  @P1 STL [R1+0xb8], R50 ;  /* 0x0000b83201001387 */ /* 0x0007e20000100800 */
[----:B------:R-:W-:Y:S01]  /*14a0*/  @P4 IMAD.MOV.U32 R21, RZ, RZ, 0x7f7fffff ;  /* 0x7f7fffffff154424 */ /* 0x000fe200078e00ff */
[----:B------:R-:W-:Y:S01]  /*14b0*/  ISETP.GE.AND P1, PT, R3, 0x2c0, PT ;  /* 0x000002c00300780c */ /* 0x000fe20003f26270 */
[----:B-1----:R-:W-:Y:S01]  /*14c0*/  @P4 IMAD.MOV.U32 R0, RZ, RZ, -0x1 ;  /* 0xffffffffff004424 */ /* 0x002fe200078e00ff */
[----:B------:R1:W-:Y:S01]  /*14d0*/  @P2 STL [R1+0x3c], R52 ;  /* 0x00003c3401002387 */ /* 0x0003e20000100800 */
[----:B------:R-:W-:-:S02]  /*14e0*/  @P5 IMAD.MOV.U32 R38, RZ, RZ, -0x1 ;  /* 0xffffffffff265424 */ /* 0x000fc400078e00ff */
[----:B0-----:R-:W-:Y:S01]  /*14f0*/  @P5 IMAD.MOV.U32 R2, RZ, RZ, 0x7f7fffff ;  /* 0x7f7fffffff025424 */ /* 0x001fe200078e00ff */
[----:B------:R0:W-:Y:S01]  /*1500*/  @P2 STL [R1+0xbc], R54 ;  /* 0x0000bc3601002387 */ /* 0x0001e20000100800 */
[C---:B------:R-:W-:Y:S01]  /*1510*/  ISETP.GE.AND P2, PT, R3.reuse, 0x2e0, PT ;  /* 0x000002e00300780c */ /* 0x040fe20003f46270 */
[----:B---3--:R-:W-:Y:S02]  /*1520*/  @P6 IMAD.MOV.U32 R50, RZ, RZ, -0x1 ;  /* 0xffffffffff326424 */ /* 0x008fe400078e00ff */
[----:B------:R-:W-:Y:S01]  /*1530*/  @P3 STL [R1+0x40], R56 ;  /* 0x0000403801003387 */ /* 0x000fe20000100800 */
[----:B------:R-:W-:Y:S02]  /*1540*/  @P5 IMAD.MOV.U32 R22, RZ, RZ, 0x7f7fffff ;  /* 0x7f7fffffff165424 */ /* 0x000fe400078e00ff */
[----:B------:R-:W-:Y:S01]  /*1550*/  @P6 IMAD.MOV.U32 R23, RZ, RZ, 0x7f7fffff ;  /* 0x7f7fffffff176424 */ /* 0x000fe200078e00ff */
[----:B------:R-:W-:Y:S01]  /*1560*/  @P3 STL [R1+0xc0], R60 ;  /* 0x0000c03c01003387 */ /* 0x000fe20000100800 */
[----:B------:R-:W-:Y:S01]  /*1570*/  ISETP.GE.AND P3, PT, R3, 0x300, PT ;  /* 0x000003000300780c */ /* 0x000fe20003f66270 */
[----:B-1----:R-:W-:-:S02]  /*1580*/  @P1 IMAD.MOV.U32 R52, RZ, RZ, -0x1 ;  /* 0xffffffffff341424 */ /* 0x002fc400078e00ff */
[----:B------:R1:W-:Y:S01]  /*1590*/  @P4 STL [R1+0x44], R36 ;  /* 0x0000442401004387 */ /* 0x0003e20000100800 */
[----:B------:R-:W-:Y:S02]  /*15a0*/  @P0 IMAD.MOV.U32 R24, RZ, RZ, 0x7f7fffff ;  /* 0x7f7fffffff180424 */ /* 0x000fe400078e00ff */
[----:B0-----:R-:W-:Y:S01]  /*15b0*/  @P2 IMAD.MOV.U32 R54, RZ, RZ, 0x7f7fffff ;  /* 0x7f7fffffff362424 */ /* 0x001fe200078e00ff */
[----:B------:R0:W-:Y:S01]  /*15c0*/  @P4 STL [R1+0xc4], R0 ;  /* 0x0000c40001004387 */ /* 0x0001e20000100800 */
[C---:B------:R-:W-:Y:S01]  /*15d0*/  ISETP.GE.AND P4, PT, R3.reuse, 0x320, PT ;  /* 0x000003200300780c */ /* 0x040fe20003f86270 */
[----:B------:R-:W-:Y:S02]  /*15e0*/  @P1 IMAD.MOV.U32 R25, RZ, RZ, 0x7f7fffff ;  /* 0x7f7fffffff191424 */ /* 0x000fe400078e00ff */
[----:B------:R3:W-:Y:S01]  /*15f0*/  @P5 STL [R1+0x48], R2 ;  /* 0x0000480201005387 */ /* 0x0007e20000100800 */
[----:B------:R-:W-:Y:S02]  /*1600*/  @P2 IMAD.MOV.U32 R26, RZ, RZ, 0x7f7fffff ;  /* 0x7f7fffffff1a2424 */ /* 0x000fe400078e00ff */
[----:B-1----:R-:W-:Y:S01]  /*1610*/  @P6 IMAD.MOV.U32 R36, RZ, RZ, 0x7f7fffff ;  /* 0x7f7fffffff246424 */ /* 0x002fe200078e00ff */
[----:B------:R1:W-:Y:S01]  /*1620*/  @P5 STL [R1+0xc8], R38 ;  /* 0x0000c82601005387 */ /* 0x0003e20000100800 */
[----:B------:R-:W-:Y:S01]  /*1630*/  @P3 IMAD.MOV.U32 R56, RZ, RZ, -0x1 ;  /* 0xffffffffff383424 */ /* 0x000fe200078e00ff */
[----:B------:R-:W-:Y:S01]  /*1640*/  ISETP.GE.AND P5, PT, R3, 0x340, PT ;  /* 0x000003400300780c */ /* 0x000fe20003fa6270 */
[----:B0-----:R-:W-:Y:S01]  /*1650*/  @P0 IMAD.MOV.U32 R0, RZ, RZ, 0x7f7fffff ;  /* 0x7f7fffffff000424 */ /* 0x001fe200078e00ff */
[----:B------:R0:W-:Y:S01]  /*1660*/  @P6 STL [R1+0x4c], R36 ;  /* 0x00004c2401006387 */ /* 0x0001e20000100800 */
[----:B------:R-:W-:-:S02]  /*1670*/  @P3 IMAD.MOV.U32 R27, RZ, RZ, 0x7f7fffff ;  /* 0x7f7fffffff1b3424 */ /* 0x000fc400078e00ff */
[----:B---3--:R-:W-:Y:S01]  /*1680*/  @P0 IMAD.MOV.U32 R2, RZ, RZ, -0x1 ;  /* 0xffffffffff020424 */ /* 0x008fe200078e00ff */
[----:B------:R3:W-:Y:S01]  /*1690*/  @P6 STL [R1+0xcc], R50 ;  /* 0x0000cc3201006387 */ /* 0x0007e20000100800 */
[C---:B------:R-:W-:Y:S01]  /*16a0*/  ISETP.GE.AND P6, PT, R3.reuse, 0x360, PT ;  /* 0x000003600300780c */ /* 0x040fe20003fc6270 */
[----:B-1----:R-:W-:Y:S02]  /*16b0*/  @P1 IMAD.MOV.U32 R38, RZ, RZ, 0x7f7fffff ;  /* 0x7f7fffffff261424 */ /* 0x002fe400078e00ff */
[----:B------:R1:W-:Y:S01]  /*16c0*/  @P0 STL [R1+0x50], R0 ;  /* 0x0000500001000387 */ /* 0x0003e20000100800 */
[----:B------:R-:W-:Y:S02]  /*16d0*/  @P4 IMAD.MOV.U32 R28, RZ, RZ, 0x7f7fffff ;  /* 0x7f7fffffff1c4424 */ /* 0x000fe400078e00ff */
[----:B0-----:R-:W-:Y:S01]  /*16e0*/  @P2 IMAD.MOV.U32 R36, RZ, RZ, -0x1 ;  /* 0xffffffffff242424 */ /* 0x001fe200078e00ff */
[----:B------:R0:W-:Y:S01]  /*16f0*/  @P0 STL [R1+0xd0], R2 ;  /* 0x0000d00201000387 */ /* 0x0001e20000100800 */
[----:B------:R-:W-:Y:S01]  /*1700*/  ISETP.GE.AND P0, PT, R3, 0x380, PT ;  /* 0x000003800300780c */ /* 0x000fe20003f06270 */
[----:B---3--:R-:W-:-:S02]  /*1710*/  @P3 IMAD.MOV.U32 R50, RZ, RZ, 0x7f7fffff ;  /* 0x7f7fffffff323424 */ /* 0x008fc400078e00ff */
[----:B------:R3:W-:Y:S01]  /*1720*/  @P1 STL [R1+0x54], R38 ;  /* 0x0000542601001387 */ /* 0x0007e20000100800 */
[----:B------:R-:W-:Y:S02]  /*1730*/  @P5 IMAD.MOV.U32 R29, RZ, RZ, 0x7f7fffff ;  /* 0x7f7fffffff1d5424 */ /* 0x000fe400078e00ff */
[----:B-1----:R-:W-:Y:S01]  /*1740*/  @P4 IMAD.MOV.U32 R0, RZ, RZ, 0x7f7fffff ;  /* 0x7f7fffffff004424 */ /* 0x002fe200078e00ff */
[----:B------:R1:W-:Y:S01]  /*1750*/  @P1 STL [R1+0xd4], R52 ;  /* 0x0000d43401001387 */ /* 0x0003e20000100800 */
[C---:B------:R-:W-:Y:S01]  /*1760*/  ISETP.GE.AND P1, PT, R3.reuse, 0x3a0, PT ;  /* 0x000003a00300780c */ /* 0x040fe20003f26270 */
[----:B0-----:R-:W-:Y:S02]  /*1770*/  @P4 IMAD.MOV.U32 R2, RZ, RZ, -0x1 ;  /* 0xffffffffff024424 */ /* 0x001fe400078e00ff */
[----:B------:R0:W-:Y:S01]  /*1780*/  @P2 STL [R1+0x58], R54 ;  /* 0x0000583601002387 */ /* 0x0001e20000100800 */
[----:B------:R-:W-:Y:S02]  /*1790*/  @P6 IMAD.MOV.U32 R30, RZ, RZ, 0x7f7fffff ;  /* 0x7f7fffffff1e6424 */ /* 0x000fe400078e00ff */
[----:B---3--:R-:W-:Y:S01]  /*17a0*/  @P5 IMAD.MOV.U32 R38, RZ, RZ, -0x1 ;  /* 0xffffffffff265424 */ /* 0x008fe200078e00ff */
[----:B------:R3:W-:Y:S01]  /*17b0*/  @P2 STL [R1+0xd8], R36 ;  /* 0x0000d82401002387 */ /* 0x0007e20000100800 */
[----:B------:R-:W-:Y:S01]  /*17c0*/  ISETP.GE.AND P2, PT, R3, 0x3c0, PT ;  /* 0x000003c00300780c */ /* 0x000fe20003f46270 */
[----:B-1----:R-:W-:-:S02]  /*17d0*/  @P0 IMAD.MOV.U32 R52, RZ, RZ, 0x7f7fffff ;  /* 0x7f7fffffff340424 */ /* 0x002fc400078e00ff */
[----:B------:R1:W-:Y:S01]  /*17e0*/  @P3 STL [R1+0x5c], R50 ;  /* 0x00005c3201003387 */ /* 0x0003e20000100800 */
[----:B------:R-:W-:Y:S02]  /*17f0*/  @P0 IMAD.MOV.U32 R31, RZ, RZ, 0x7f7fffff ;  /* 0x7f7fffffff1f0424 */ /* 0x000fe400078e00ff */
[----:B0-----:R-:W-:Y:S01]  /*1800*/  @P0 IMAD.MOV.U32 R54, RZ, RZ, -0x1 ;  /* 0xffffffffff360424 */ /* 0x001fe200078e00ff */
[----:B------:R0:W-:Y:S01]  /*1810*/  @P3 STL [R1+0xdc], R56 ;  /* 0x0000dc3801003387 */ /* 0x0001e20000100800 */
[C---:B------:R-:W-:Y:S01]  /*1820*/  ISETP.GE.AND P3, PT, R3.reuse, 0x3e0, PT ;  /* 0x000003e00300780c */ /* 0x040fe20003f66270 */
[----:B---3--:R-:W-:Y:S02]  /*1830*/  @P5 IMAD.MOV.U32 R36, RZ, RZ, 0x7f7fffff ;  /* 0x7f7fffffff245424 */ /* 0x008fe400078e00ff */
[----:B------:R-:W-:Y:S01]  /*1840*/  @P4 STL [R1+0x60], R0 ;  /* 0x0000600001004387 */ /* 0x000fe20000100800 */
[----:B------:R-:W-:Y:S02]  /*1850*/  @P1 IMAD.MOV.U32 R60, RZ, RZ, -0x1 ;  /* 0xffffffffff3c1424 */ /* 0x000fe400078e00ff */
[----:B-1----:R-:W-:Y:S01]  /*1860*/  @P6 IMAD.MOV.U32 R50, RZ, RZ, -0x1 ;  /* 0xffffffffff326424 */ /* 0x002fe200078e00ff */
[----:B------:R1:W-:Y:S01]  /*1870*/  @P4 STL [R1+0xe0], R2 ;  /* 0x0000e00201004387 */ /* 0x0003e20000100800 */
[----:B------:R-:W-:Y:S01]  /*1880*/  ISETP.GE.AND P4, PT, R3, 0x400, PT ;  /* 0x000004000300780c */ /* 0x000fe20003f86270 */
[----:B0-----:R-:W-:-:S02]  /*1890*/  @P1 IMAD.MOV.U32 R56, RZ, RZ, 0x7f7fffff ;  /* 0x7f7fffffff381424 */ /* 0x001fc400078e00ff */
[----:B------:R-:W0:Y:S01]  /*18a0*/  LDS R0, [R48+-0x4] ;  /* 0xfffffc0030007984 */ /* 0x000e220000000800 */
[----:B------:R-:W-:Y:S02]  /*18b0*/  @P2 IMAD.MOV.U32 R3, RZ, RZ, 0x7f7fffff ;  /* 0x7f7fffffff032424 */ /* 0x000fe400078e00ff */
[----:B------:R-:W-:Y:S01]  /*18c0*/  @P1 IMAD.MOV.U32 R32, RZ, RZ, 0x7f7fffff ;  /* 0x7f7fffffff201424 */ /* 0x000fe200078e00ff */
[----:B------:R3:W-:Y:S01]  /*18d0*/  @P5 STL [R1+0x64], R36 ;  /* 0x0000642401005387 */ /* 0x0007e20000100800 */
[----:B------:R-:W-:Y:S02]  /*18e0*/  @P2 IMAD.MOV.U32 R33, RZ, RZ, 0x7f7fffff ;  /* 0x7f7fffffff212424 */ /* 0x000fe400078e00ff */
[----:B-1----:R-:W-:Y:S01]  /*18f0*/  @P6 IMAD.MOV.U32 R2, RZ, RZ, 0x7f7fffff ;  /* 0x7f7fffffff026424 */ /* 0x002fe200078e00ff */
[----:B------:R1:W-:Y:S01]  /*1900*/  @P5 STL [R1+0xe4], R38 ;  /* 0x0000e42601005387 */ /* 0x0003e20000100800 */
[----:B------:R-:W-:Y:S01]  /*1910*/  ISETP.GE.AND P5, PT, R41, R58, PT ;  /* 0x0000003a2900720c */ /* 0x000fe20003fa6270 */
[----:B------:R-:W-:-:S02]  /*1920*/  @P4 IMAD.MOV.U32 R37, RZ, RZ, -0x1 ;  /* 0xffffffffff254424 */ /* 0x000fc400078e00ff */
[----:B------:R4:W-:Y:S01]  /*1930*/  @P6 STL [R1+0x68], R2 ;  /* 0x0000680201006387 */ /* 0x0009e20000100800 */
[----:B------:R-:W-:Y:S02]  /*1940*/  @P3 IMAD.MOV.U32 R34, RZ, RZ, 0x7f7fffff ;  /* 0x7f7fffffff223424 */ /* 0x000fe400078e00ff */
[----:B---3--:R-:W-:Y:S01]  /*1950*/  @P3 IMAD.MOV.U32 R36, RZ, RZ, 0x7f7fffff ;  /* 0x7f7fffffff243424 */ /* 0x008fe200078e00ff */
[----:B------:R3:W-:Y:S01]  /*1960*/  @P6 STL [R1+0xe8], R50 ;  /* 0x0000e83201006387 */ /* 0x0007e20000100800 */
[----:B------:R-:W-:Y:S02]  /*1970*/  @P4 IMAD.MOV.U32 R35, RZ, RZ, 0x7f7fffff ;  /* 0x7f7fffffff234424 */ /* 0x000fe400078e00ff */
[----:B-1----:R-:W-:Y:S01]  /*1980*/  @P3 IMAD.MOV.U32 R38, RZ, RZ, -0x1 ;  /* 0xffffffffff263424 */ /* 0x002fe200078e00ff */
[----:B------:R1:W-:Y:S01]  /*1990*/  @P0 STL [R1+0x6c], R52 ;  /* 0x00006c3401000387 */ /* 0x0003e20000100800 */
[----:B----4-:R-:W-:-:S03]  /*19a0*/  @P2 IMAD.MOV.U32 R2, RZ, RZ, -0x1 ;  /* 0xffffffffff022424 */ /* 0x010fc600078e00ff */
[----:B------:R1:W-:Y:S01]  /*19b0*/  @P0 STL [R1+0xec], R54 ;  /* 0x0000ec3601000387 */ /* 0x0003e20000100800 */
[----:B---3--:R-:W-:-:S03]  /*19c0*/  @P4 IMAD.MOV.U32 R50, RZ, RZ, 0x7f7fffff ;  /* 0x7f7fffffff324424 */ /* 0x008fc600078e00ff */
[----:B------:R1:W-:Y:S04]  /*19d0*/  @P1 STL [R1+0x70], R56 ;  /* 0x0000703801001387 */ /* 0x0003e80000100800 */
[----:B------:R1:W-:Y:S04]  /*19e0*/  @P1 STL [R1+0xf0], R60 ;  /* 0x0000f03c01001387 */ /* 0x0003e80000100800 */
[----:B------:R1:W-:Y:S04]  /*19f0*/  @P2 STL [R1+0x74], R3 ;  /* 0x0000740301002387 */ /* 0x0003e80000100800 */
[----:B------:R1:W-:Y:S04]  /*1a00*/  @P2 STL [R1+0xf4], R2 ;  /* 0x0000f40201002387 */ /* 0x0003e80000100800 */
[----:B------:R1:W-:Y:S04]  /*1a10*/  @P3 STL [R1+0x78], R36 ;  /* 0x0000782401003387 */ /* 0x0003e80000100800 */
[----:B------:R1:W-:Y:S04]  /*1a20*/  @P3 STL [R1+0xf8], R38 ;  /* 0x0000f82601003387 */ /* 0x0003e80000100800 */
[----:B------:R1:W-:Y:S04]  /*1a30*/  @P4 STL [R1+0x7c], R50 ;  /* 0x00007c3201004387 */ /* 0x0003e80000100800 */
[----:B------:R1:W-:Y:S01]  /*1a40*/  @P4 STL [R1+0xfc], R37 ;  /* 0x0000fc2501004387 */ /* 0x0003e20000100800 */
[----:B0-----:R-:W-:Y:S05]  /*1a50*/  @P5 BRA `(.L_x_24) ;  /* 0x0000000800885947 */ /* 0x001fea0003800000 */
[----:B------:R-:W0:Y:S01]  /*1a60*/  S2UR UR7, SR_CgaCtaId ;  /* 0x00000000000779c3 */ /* 0x000e220000008800 */
[----:B------:R-:W-:Y:S01]  /*1a70*/  UMOV UR5, 0x400 ;  /* 0x0000040000057882 */ /* 0x000fe20000000000 */
[----:B-1----:R-:W-:Y:S02]  /*1a80*/  VIADD R37, R41, UR4 ;  /* 0x0000000429257c36 */ /* 0x002fe40008000000 */
[----:B------:R-:W-:Y:S02]  /*1a90*/  IMAD.MOV.U32 R36, RZ, RZ, 0x7f7fffff ;  /* 0x7f7fffffff247424 */ /* 0x000fe400078e00ff */
[----:B------:R-:W-:Y:S02]  /*1aa0*/  IMAD.MOV.U32 R50, RZ, RZ, RZ ;  /* 0x000000ffff327224 */ /* 0x000fe400078e00ff */
[----:B------:R-:W-:Y:S01]  /*1ab0*/  IMAD.MOV.U32 R39, RZ, RZ, R41 ;  /* 0x000000ffff277224 */ /* 0x000fe200078e0029 */
[----:B0-----:R-:W-:-:S06]  /*1ac0*/  ULEA UR5, UR7, UR5, 0x18 ;  /* 0x0000000507057291 */ /* 0x001fcc000f8ec0ff */
[----:B------:R-:W-:-:S07]  /*1ad0*/  LEA R38, R41, UR5, 0x3 ;  /* 0x0000000529267c11 */ /* 0x000fce000f8e18ff */
.L_x_27:
[----:B------:R-:W2:Y:S01]  /*1ae0*/  LDS.64 R2, [R38] ;  /* 0x0000000026027984 */ /* 0x000ea20000000a00 */
[----:B------:R-:W-:Y:S01]  /*1af0*/  VIADD R39, R39, 0x20 ;  /* 0x0000002027277836 */ /* 0x000fe20000000000 */
[----:B------:R-:W-:Y:S04]  /*1b00*/  BSSY.RECONVERGENT B1, `(.L_x_25) ;  /* 0x0000094000017945 */ /* 0x000fe80003800200 */
[----:B------:R-:W-:Y:S01]  /*1b10*/  ISETP.GE.AND P6, PT, R39, R58, PT ;  /* 0x0000003a2700720c */ /* 0x000fe20003fc6270 */
[----:B--2---:R-:W-:Y:S01]  /*1b20*/  FADD R3, R42, -R3 ;  /* 0x800000032a037221 */ /* 0x004fe20000000000 */
[----:B------:R-:W-:-:S03]  /*1b30*/  FADD R2, R45, -R2 ;  /* 0x800000022d027221 */ /* 0x000fc60000000000 */
[----:B------:R-:W-:-:S04]  /*1b40*/  FMUL R3, R3, R3 ;  /* 0x0000000303037220 */ /* 0x000fc80000400000 */
[----:B------:R-:W-:-:S05]  /*1b50*/  FFMA R3, R2, R2, R3 ;  /* 0x0000000202037223 */ /* 0x000fca0000000003 */
[----:B------:R-:W-:-:S04]  /*1b60*/  FSETP.GEU.AND P0, PT, R3, R36, PT ;  /* 0x000000240300720b */ /* 0x000fc80003f0e000 */
[----:B------:R-:W-:-:S13]  /*1b70*/  FSETP.GE.OR P0, PT, R3, R0, P0 ;  /* 0x000000000300720b */ /* 0x000fda0000706400 */
[----:B------:R-:W-:Y:S05]  /*1b80*/  @P0 BRA `(.L_x_26) ;  /* 0x00000008002c0947 */ /* 0x000fea0003800000 */
[----:B------:R-:W-:Y:S01]  /*1b90*/  IMAD R50, R50, 0x4, R1 ;  /* 0x0000000432327824 */ /* 0x000fe200078e0201 */
[----:B------:R-:W0:Y:S04]  /*1ba0*/  LDC R2, c[0x0][0x3a8] ;  /* 0x0000ea00ff027b82 */ /* 0x000e280000000800 */
[----:B------:R1:W-:Y:S04]  /*1bb0*/  STL [R50], R3 ;  /* 0x0000000332007387 */ /* 0x0003e80000100800 */
[----:B------:R2:W-:Y:S04]  /*1bc0*/  STL [R50+0x80], R37 ;  /* 0x0000802532007387 */ /* 0x0005e80000100800 */
[----:B------:R-:W1:Y:S04]  /*1bd0*/  LDL.128 R4, [R1] ;  /* 0x0000000001047983 */ /* 0x000e680000100c00 */
[----:B------:R-:W3:Y:S04]  /*1be0*/  LDL.128 R8, [R1+0x10] ;  /* 0x0000100001087983 */ /* 0x000ee80000100c00 */
[----:B------:R-:W4:Y:S04]  /*1bf0*/  LDL.128 R12, [R1+0x20] ;  /* 0x00002000010c7983 */ /* 0x000f280000100c00 */
[----:B------:R-:W5:Y:S04]  /*1c00*/  LDL.128 R16, [R1+0x30] ;  /* 0x0000300001107983 */ /* 0x000f680000100c00 */
[----:B------:R-:W2:Y:S04]  /*1c10*/  LDL.128 R20, [R1+0x40] ;  /* 0x0000400001147983 */ /* 0x000ea80000100c00 */
[----:B------:R-:W2:Y:S04]  /*1c20*/  LDL.128 R24, [R1+0x50] ;  /* 0x0000500001187983 */ /* 0x000ea80000100c00 */
[----:B------:R-:W2:Y:S01]  /*1c30*/  LDL.128 R28, [R1+0x60] ;  /* 0x00006000011c7983 */ /* 0x000ea20000100c00 */
[----:B0-----:R-:W-:-:S02]  /*1c40*/  ISETP.GT.AND P0, PT, R2, 0x1f, PT ;  /* 0x0000001f0200780c */ /* 0x001fc40003f04270 */
[----:B-1----:R-:W-:-:S04]  /*1c50*/  FMNMX R3, R4, -1, !PT ;  /* 0xbf80000004037809 */ /* 0x002fc80007800000 */
[----:B------:R-:W-:-:S04]  /*1c60*/  FSEL R32, R3, -1, P0 ;  /* 0xbf80000003207808 */ /* 0x000fc80000000000 */
[----:B------:R-:W-:-:S04]  /*1c70*/  FSETP.GT.AND P4, PT, R5, R32, PT ;  /* 0x000000200500720b */ /* 0x000fc80003f84000 */
[----:B------:R-:W-:-:S04]  /*1c80*/  ISETP.GT.AND P4, PT, R2, 0x3f, P4 ;  /* 0x0000003f0200780c */ /* 0x000fc80002784270 */
[----:B------:R-:W-:Y:S02]  /*1c90*/  FSEL R3, R5, R32, P4 ;  /* 0x0000002005037208 */ /* 0x000fe40002000000 */
[----:B------:R-:W2:Y:S02]  /*1ca0*/  LDL.128 R32, [R1+0x70] ;  /* 0x0000700001207983 */ /* 0x000ea40000100c00 */
[----:B------:R-:W-:-:S04]  /*1cb0*/  FSETP.GT.AND P1, PT, R6, R3, PT ;  /* 0x000000030600720b */ /* 0x000fc80003f24000 */
[----:B------:R-:W-:-:S04]  /*1cc0*/  ISETP.GT.AND P1, PT, R2, 0x5f, P1 ;  /* 0x0000005f0200780c */ /* 0x000fc80000f24270 */
[----:B------:R-:W-:-:S04]  /*1cd0*/  FSEL R36, R6, R3, P1 ;  /* 0x0000000306247208 */ /* 0x000fc80000800000 */
[----:B------:R-:W-:-:S04]  /*1ce0*/  FSETP.GT.AND P3, PT, R7, R36, PT ;  /* 0x000000240700720b */ /* 0x000fc80003f64000 */
[----:B------:R-:W-:-:S04]  /*1cf0*/  ISETP.GT.AND P3, PT, R2, 0x7f, P3 ;  /* 0x0000007f0200780c */ /* 0x000fc80001f64270 */
[----:B------:R-:W-:-:S04]  /*1d00*/  FSEL R3, R7, R36, P3 ;  /* 0x0000002407037208 */ /* 0x000fc80001800000 */
[----:B---3--:R-:W-:-:S04]  /*1d10*/  FSETP.GT.AND P2, PT, R8, R3, PT ;  /* 0x000000030800720b */ /* 0x008fc80003f44000 */
[----:B------:R-:W-:-:S04]  /*1d20*/  ISETP.GT.AND P2, PT, R2, 0x9f, P2 ;  /* 0x0000009f0200780c */ /* 0x000fc80001744270 */
[----:B------:R-:W-:-:S04]  /*1d30*/  FSEL R36, R8, R3, P2 ;  /* 0x0000000308247208 */ /* 0x000fc80001000000 */
[----:B------:R-:W-:-:S04]  /*1d40*/  FSETP.GT.AND P0, PT, R9, R36, PT ;  /* 0x000000240900720b */ /* 0x000fc80003f04000 */
[----:B------:R-:W-:-:S04]  /*1d50*/  ISETP.GT.AND P0, PT, R2, 0xbf, P0 ;  /* 0x000000bf0200780c */ /* 0x000fc80000704270 */
[----:B------:R-:W-:-:S04]  /*1d60*/  FSEL R3, R9, R36, P0 ;  /* 0x0000002409037208 */ /* 0x000fc80000000000 */
[----:B------:R-:W-:-:S04]  /*1d70*/  FSETP.GT.AND P5, PT, R10, R3, PT ;  /* 0x000000030a00720b */ /* 0x000fc80003fa4000 */
[----:B------:R-:W-:-:S04]  /*1d80*/  ISETP.GT.AND P5, PT, R2, 0xdf, P5 ;  /* 0x000000df0200780c */ /* 0x000fc80002fa4270 */
[----:B------:R-:W-:Y:S02]  /*1d90*/  FSEL R36, R10, R3, P5 ;  /* 0x000000030a247208 */ /* 0x000fe40002800000 */
[----:B------:R-:W-:Y:S02]  /*1da0*/  SEL R3, RZ, 0x1, !P4 ;  /* 0x00000001ff037807 */ /* 0x000fe40006000000 */
[----:B------:R-:W-:-:S04]  /*1db0*/  FSETP.GT.AND P4, PT, R11, R36, PT ;  /* 0x000000240b00720b */ /* 0x000fc80003f84000 */
[----:B------:R-:W-:-:S04]  /*1dc0*/  ISETP.GT.AND P4, PT, R2, 0xff, P4 ;  /* 0x000000ff0200780c */ /* 0x000fc80002784270 */
[----:B------:R-:W-:Y:S02]  /*1dd0*/  FSEL R51, R11, R36, P4 ;  /* 0x000000240b337208 */ /* 0x000fe40002000000 */
[----:B------:R-:W-:Y:S02]  /*1de0*/  SEL R3, R3, 0x2, !P1 ;  /* 0x0000000203037807 */ /* 0x000fe40004800000 */
[----:B----4-:R-:W-:-:S04]  /*1df0*/  FSETP.GT.AND P1, PT, R12, R51, PT ;  /* 0x000000330c00720b */ /* 0x010fc80003f24000 */
[----:B------:R-:W-:-:S04]  /*1e00*/  ISETP.GT.AND P1, PT, R2, 0x11f, P1 ;  /* 0x0000011f0200780c */ /* 0x000fc80000f24270 */
[----:B------:R-:W-:Y:S02]  /*1e10*/  FSEL R36, R12, R51, P1 ;  /* 0x000000330c247208 */ /* 0x000fe40000800000 */
[----:B------:R-:W-:Y:S02]  /*1e20*/  SEL R3, R3, 0x3, !P3 ;  /* 0x0000000303037807 */ /* 0x000fe40005800000 */
[----:B------:R-:W-:-:S04]  /*1e30*/  FSETP.GT.AND P3, PT, R13, R36, PT ;  /* 0x000000240d00720b */ /* 0x000fc80003f64000 */
        /* <DEDUP_REMOVED lines=11> */
[----:B-----5:R-:W-:-:S04]  /*1ef0*/  FSETP.GT.AND P5, PT, R16, R51, PT ;  /* 0x000000331000720b */ /* 0x020fc80003fa4000 */
        /* <DEDUP_REMOVED lines=15> */
[----:B--2---:R-:W-:-:S04]  /*1ff0*/  FSETP.GT.AND P2, PT, R20, R51, PT ;  /* 0x000000331400720b */ /* 0x004fc80003f44000 */
        /* <DEDUP_REMOVED lines=51> */
[----:B------:R-:W-:Y:S02]  /*2330*/  FSETP.GT.AND P0, PT, R33, R36, PT ;  /* 0x000000242100720b */ /* 0x000fe40003f04000 */
[----:B------:R-:W-:Y:S02]  /*2340*/  SEL R3, R3, 0x18, !P5 ;  /* 0x0000001803037807 */ /* 0x000fe40006800000 */
[----:B------:R-:W-:Y:S02]  /*2350*/  ISETP.GT.AND P0, PT, R2, 0x3bf, P0 ;  /* 0x000003bf0200780c */ /* 0x000fe40000704270 */
[----:B------:R-:W-:-:S02]  /*2360*/  SEL R3, R3, 0x19, !P4 ;  /* 0x0000001903037807 */ /* 0x000fc40006000000 */
        /* <DEDUP_REMOVED lines=10> */
[----:B------:R-:W-:-:S04]  /*2410*/  ISETP.GT.AND P1, PT, R2, 0x3ff, P1 ;  /* 0x000003ff0200780c */ /* 0x000fc80000f24270 */
[----:B------:R-:W-:Y:S02]  /*2420*/  FSEL R36, R35, R36, P1 ;  /* 0x0000002423247208 */ /* 0x000fe40000800000 */
[----:B------:R-:W-:-:S07]  /*2430*/  SEL R50, R3, 0x1f, !P1 ;  /* 0x0000001f03327807 */ /* 0x000fce0004800000 */
.L_x_26:
[----:B------:R-:W-:Y:S05]  /*2440*/  BSYNC.RECONVERGENT B1 ;  /* 0x0000000000017941 */ /* 0x000fea0003800200 */
.L_x_25:
[----:B------:R-:W-:Y:S02]  /*2450*/  VIADD R38, R38, 0x100 ;  /* 0x0000010026267836 */ /* 0x000fe40000000000 */
[----:B------:R-:W-:Y:S01]  /*2460*/  VIADD R37, R37, 0x20 ;  /* 0x0000002025257836 */ /* 0x000fe20000000000 */
[----:B------:R-:W-:Y:S06]  /*2470*/  @!P6 BRA `(.L_x_27) ;  /* 0xfffffff40098e947 */ /* 0x000fec000383ffff */
.L_x_24:
[----:B------:R-:W-:Y:S05]  /*2480*/  BSYNC.RECONVERGENT B0 ;  /* 0x0000000000007941 */ /* 0x000fea0003800200 */
.L_x_23:
[----:B-1----:R-:W0:Y:S02]  /*2490*/  LDC R50, c[0x0][0x3a8] ;  /* 0x0000ea00ff327b82 */ /* 0x002e240000000800 */
[C---:B0-----:R-:W-:Y:S02]  /*24a0*/  ISETP.GE.AND P1, PT, R50.reuse, 0x20, PT ;  /* 0x000000203200780c */ /* 0x041fe40003f26270 */
[----:B------:R-:W-:-:S11]  /*24b0*/  ISETP.GE.AND P6, PT, R50, 0x40, PT ;  /* 0x000000403200780c */ /* 0x000fd60003fc6270 */
[----:B------:R-:W3:Y:S01]  /*24c0*/  @P1 LDL R51, [R1+0x80] ;  /* 0x0000800001331983 */ /* 0x000ee20000100800 */
[C---:B------:R-:W-:Y:S02]  /*24d0*/  ISETP.GE.AND P5, PT, R50.reuse, 0x60, PT ;  /* 0x000000603200780c */ /* 0x040fe40003fa6270 */
[C---:B------:R-:W-:Y:S01]  /*24e0*/  ISETP.GE.AND P2, PT, R50.reuse, 0x80, PT ;  /* 0x000000803200780c */ /* 0x040fe20003f46270 */
[----:B------:R-:W4:Y:S01]  /*24f0*/  @P6 LDL R3, [R1+0x84] ;  /* 0x0000840001036983 */ /* 0x000f220000100800 */
[----:B------:R-:W-:Y:S02]  /*2500*/  ISETP.GE.AND P3, PT, R50, 0xa0, PT ;  /* 0x000000a03200780c */ /* 0x000fe40003f66270 */
[----:B------:R-:W-:Y:S02]  /*2510*/  @P1 FSETP.GEU.AND P0, PT, R4, R0, PT ;  /* 0x000000000400120b */ /* 0x000fe40003f0e000 */
[----:B------:R-:W-:-:S05]  /*2520*/  P2R R2, PR, RZ, 0x40 ;  /* 0x00000040ff027803 */ /* 0x000fca0000000000 */
[----:B------:R-:W5:Y:S04]  /*2530*/  @P5 LDL R37, [R1+0x88] ;  /* 0x0000880001255983 */ /* 0x000f680000100800 */
[----:B------:R-:W2:Y:S04]  /*2540*/  @P2 LDL R38, [R1+0x8c] ;  /* 0x00008c0001262983 */ /* 0x000ea80000100800 */
[----:B------:R-:W2:Y:S01]  /*2550*/  @P3 LDL R36, [R1+0x90] ;  /* 0x0000900001243983 */ /* 0x000ea20000100800 */
[----:B------:R-:W-:Y:S02]  /*2560*/  ISETP.GE.AND P4, PT, R50, 0xc0, PT ;  /* 0x000000c03200780c */ /* 0x000fe40003f86270 */
[----:B------:R-:W-:-:S02]  /*2570*/  P2R R2, PR, RZ, 0x20 ;  /* 0x00000020ff027803 */ /* 0x000fc40000000000 */
[----:B------:R-:W-:Y:S02]  /*2580*/  P2R R2, PR, RZ, 0x4 ;  /* 0x00000004ff027803 */ /* 0x000fe40000000000 */
[----:B------:R-:W-:Y:S02]  /*2590*/  P2R R2, PR, RZ, 0x8 ;  /* 0x00000008ff027803 */ /* 0x000fe40000000000 */
[----:B------:R-:W-:Y:S01]  /*25a0*/  P2R R2, PR, RZ, 0x10 ;  /* 0x00000010ff027803 */ /* 0x000fe20000000000 */
[----:B------:R-:W-:-:S04]  /*25b0*/  IMAD.MOV.U32 R2, RZ, RZ, RZ ;  /* 0x000000ffff027224 */ /* 0x000fc800078e00ff */
[----:B------:R-:W2:Y:S01]  /*25c0*/  @P4 LDL R39, [R1+0x94] ;  /* 0x0000940001274983 */ /* 0x000ea20000100800 */
[----:B---3--:R-:W-:-:S04]  /*25d0*/  @P1 ISETP.GT.AND P0, PT, R51, -0x1, !P0 ;  /* 0xffffffff3300180c */ /* 0x008fc80004704270 */
[----:B------:R-:W-:Y:S02]  /*25e0*/  @P1 SEL R2, RZ, 0x1, !P0 ;  /* 0x00000001ff021807 */ /* 0x000fe40004000000 */
[----:B------:R-:W-:-:S04]  /*25f0*/  @P6 FSETP.GEU.AND P0, PT, R5, R0, PT ;  /* 0x000000000500620b */ /* 0x000fc80003f0e000 */
[----:B----4-:R-:W-:Y:S02]  /*2600*/  @P6 ISETP.GT.AND P0, PT, R3, -0x1, !P0 ;  /* 0xffffffff0300680c */ /* 0x010fe40004704270 */
[----:B------:R-:W-:Y:S02]  /*2610*/  PLOP3.LUT P1, PT, PT, PT, PT, 0x80, 0x8 ;  /* 0x000000000008781c */ /* 0x000fe40003f2f070 */
[----:B------:R-:W-:Y:S02]  /*2620*/  @P6 PLOP3.LUT P1, PT, P0, PT, PT, 0x80, 0x8 ;  /* 0x000000000008681c */ /* 0x000fe4000072f070 */
[----:B------:R-:W-:Y:S01]  /*2630*/  @P5 FSETP.GEU.AND P0, PT, R6, R0, PT ;  /* 0x000000000600520b */ /* 0x000fe20003f0e000 */
[----:B------:R-:W-:-:S03]  /*2640*/  @P6 VIADD R3, R2, 0x1 ;  /* 0x0000000102036836 */ /* 0x000fc60000000000 */
[----:B-----5:R-:W-:-:S07]  /*2650*/  @P5 ISETP.GT.AND P0, PT, R37, -0x1, !P0 ;  /* 0xffffffff2500580c */ /* 0x020fce0004704270 */
[----:B------:R-:W-:Y:S01]  /*2660*/  @!P1 IMAD.MOV R3, RZ, RZ, R2 ;  /* 0x000000ffff039224 */ /* 0x000fe200078e0202 */
[----:B------:R-:W-:Y:S02]  /*2670*/  PLOP3.LUT P1, PT, PT, PT, PT, 0x80, 0x8 ;  /* 0x000000000008781c */ /* 0x000fe40003f2f070 */
[----:B------:R-:W-:Y:S01]  /*2680*/  @P5 PLOP3.LUT P1, PT, P0, PT, PT, 0x80, 0x8 ;  /* 0x000000000008581c */ /* 0x000fe2000072f070 */
[----:B------:R-:W-:Y:S01]  /*2690*/  @P6 IMAD.MOV.U32 R2, RZ, RZ, R3 ;  /* 0x000000ffff026224 */ /* 0x000fe200078e0003 */
[----:B------:R-:W-:-:S03]  /*26a0*/  @P2 FSETP.GEU.AND P0, PT, R7, R0, PT ;  /* 0x000000000700220b */ /* 0x000fc60003f0e000 */
[----:B------:R-:W-:Y:S01]  /*26b0*/  @P5 VIADD R3, R2, 0x1 ;  /* 0x0000000102035836 */ /* 0x000fe20000000000 */
[----:B--2---:R-:W-:-:S07]  /*26c0*/  @P2 ISETP.GT.AND P0, PT, R38, -0x1, !P0 ;  /* 0xffffffff2600280c */ /* 0x004fce0004704270 */
[----:B------:R-:W-:Y:S01]  /*26d0*/  @!P1 IMAD.MOV R3, RZ, RZ, R2 ;  /* 0x000000ffff039224 */ /* 0x000fe200078e0202 */
[----:B------:R-:W-:Y:S02]  /*26e0*/  PLOP3.LUT P1, PT, PT, PT, PT, 0x80, 0x8 ;  /* 0x000000000008781c */ /* 0x000fe40003f2f070 */
[----:B------:R-:W-:Y:S01]  /*26f0*/  @P2 PLOP3.LUT P1, PT, P0, PT, PT, 0x80, 0x8 ;  /* 0x000000000008281c */ /* 0x000fe2000072f070 */
[----:B------:R-:W-:Y:S01]  /*2700*/  @P5 IMAD.MOV.U32 R2, RZ, RZ, R3 ;  /* 0x000000ffff025224 */ /* 0x000fe200078e0003 */
[----:B------:R-:W-:-:S03]  /*2710*/  @P3 FSETP.GEU.AND P0, PT, R8, R0, PT ;  /* 0x000000000800320b */ /* 0x000fc60003f0e000 */
[----:B------:R-:W-:Y:S01]  /*2720*/  @P2 VIADD R3, R2, 0x1 ;  /* 0x0000000102032836 */ /* 0x000fe20000000000 */
[----:B------:R-:W-:-:S07]  /*2730*/  @P3 ISETP.GT.AND P0, PT, R36, -0x1, !P0 ;  /* 0xffffffff2400380c */ /* 0x000fce0004704270 */
[----:B------:R-:W-:Y:S01]  /*2740*/  @!P1 IMAD.MOV R3, RZ, RZ, R2 ;  /* 0x000000ffff039224 */ /* 0x000fe200078e0202 */
[----:B------:R-:W-:Y:S02]  /*2750*/  PLOP3.LUT P1, PT, PT, PT, PT, 0x80, 0x8 ;  /* 0x000000000008781c */ /* 0x000fe40003f2f070 */
[----:B------:R-:W-:Y:S02]  /*2760*/  @P3 PLOP3.LUT P1, PT, P0, PT, PT, 0x80, 0x8 ;  /* 0x000000000008381c */ /* 0x000fe4000072f070 */
[----:B------:R-:W-:Y:S01]  /*2770*/  ISETP.GE.AND P5, PT, R50, 0xe0, PT ;  /* 0x000000e03200780c */ /* 0x000fe20003fa6270 */
[----:B------:R-:W-:-:S03]  /*2780*/  @P2 IMAD.MOV.U32 R2, RZ, RZ, R3 ;  /* 0x000000ffff022224 */ /* 0x000fc600078e0003 */
[----:B------:R-:W-:Y:S01]  /*2790*/  P2R R3, PR, RZ, 0x20 ;  /* 0x00000020ff037803 */ /* 0x000fe20000000000 */
[----:B------:R-:W-:-:S06]  /*27a0*/  @P3 VIADD R36, R2, 0x1 ;  /* 0x0000000102243836 */ /* 0x000fcc0000000000 */
[----:B------:R-:W-:Y:S02]  /*27b0*/  @!P1 IMAD.MOV R36, RZ, RZ, R2 ;  /* 0x000000ffff249224 */ /* 0x000fe400078e0202 */
[----:B------:R-:W2:Y:S02]  /*27c0*/  @P5 LDL R3, [R1+0x98] ;  /* 0x0000980001035983 */ /* 0x000ea40000100800 */
[----:B------:R-:W-:Y:S01]  /*27d0*/  @P3 IMAD.MOV.U32 R2, RZ, RZ, R36 ;  /* 0x000000ffff023224 */ /* 0x000fe200078e0024 */
[----:B------:R-:W-:-:S04]  /*27e0*/  ISETP.GE.AND P3, PT, R50, 0x100, PT ;  /* 0x000001003200780c */ /* 0x000fc80003f66270 */
[----:B------:R-:W-:-:S09]  /*27f0*/  P2R R36, PR, RZ, 0x8 ;  /* 0x00000008ff247803 */ /* 0x000fd20000000000 */
[----:B------:R-:W3:Y:S01]  /*2800*/  @P3 LDL R36, [R1+0x9c] ;  /* 0x00009c0001243983 */ /* 0x000ee20000100800 */
[----:B------:R-:W-:-:S04]  /*2810*/  @P4 FSETP.GEU.AND P0, PT, R9, R0, PT ;  /* 0x000000000900420b */ /* 0x000fc80003f0e000 */
[----:B------:R-:W-:Y:S02]  /*2820*/  @P4 ISETP.GT.AND P0, PT, R39, -0x1, !P0 ;  /* 0xffffffff2700480c */ /* 0x000fe40004704270 */
[----:B------:R-:W-:Y:S02]  /*2830*/  PLOP3.LUT P1, PT, PT, PT, PT, 0x80, 0x8 ;  /* 0x000000000008781c */ /* 0x000fe40003f2f070 */
[----:B------:R-:W-:Y:S02]  /*2840*/  @P4 PLOP3.LUT P1, PT, P0, PT, PT, 0x80, 0x8 ;  /* 0x000000000008481c */ /* 0x000fe4000072f070 */
[----:B------:R-:W-:Y:S02]  /*2850*/  @P5 FSETP.GEU.AND P2, PT, R10, R0, PT ;  /* 0x000000000a00520b */ /* 0x000fe40003f4e000 */
[----:B------:R-:W-:Y:S02]  /*2860*/  PLOP3.LUT P0, PT, PT, PT, PT, 0x80, 0x8 ;  /* 0x000000000008781c */ /* 0x000fe40003f0f070 */
[----:B--2---:R-:W-:Y:S01]  /*2870*/  @P5 ISETP.GT.AND P2, PT, R3, -0x1, !P2 ;  /* 0xffffffff0300580c */ /* 0x004fe20005744270 */
[----:B------:R-:W-:-:S06]  /*2880*/  @P4 VIADD R3, R2, 0x1 ;  /* 0x0000000102034836 */ /* 0x000fcc0000000000 */
[----:B------:R-:W-:Y:S01]  /*2890*/  @!P1 IMAD.MOV R3, RZ, RZ, R2 ;  /* 0x000000ffff039224 */ /* 0x000fe200078e0202 */
[----:B------:R-:W-:-:S03]  /*28a0*/  @P5 PLOP3.LUT P0, PT, P2, PT, PT, 0x80, 0x8 ;  /* 0x000000000008581c */ /* 0x000fc6000170f070 */
[----:B------:R-:W-:Y:S01]  /*28b0*/  @P4 IMAD.MOV.U32 R2, RZ, RZ, R3 ;  /* 0x000000ffff024224 */ /* 0x000fe200078e0003 */
[----:B------:R-:W-:Y:S02]  /*28c0*/  ISETP.GE.AND P4, PT, R50, 0x120, PT ;  /* 0x000001203200780c */ /* 0x000fe40003f86270 */
[----:B------:R-:W-:-:S04]  /*28d0*/  @P3 FSETP.GEU.AND P2, PT, R11, R0, PT ;  /* 0x000000000b00320b */ /* 0x000fc80003f4e000 */
[----:B---3--:R-:W-:Y:S02]  /*28e0*/  @P3 ISETP.GT.AND P2, PT, R36, -0x1, !P2 ;  /* 0xffffffff2400380c */ /* 0x008fe40005744270 */
[----:B------:R-:W-:-:S06]  /*28f0*/  P2R R36, PR, RZ, 0x10 ;  /* 0x00000010ff247803 */ /* 0x000fcc0000000000 */
[----:B------:R-:W2:Y:S01]  /*2900*/  @P4 LDL R36, [R1+0xa0] ;  /* 0x0000a00001244983 */ /* 0x000ea20000100800 */
[----:B------:R-:W-:Y:S02]  /*2910*/  @P5 VIADD R3, R2, 0x1 ;  /* 0x0000000102035836 */ /* 0x000fe40000000000 */
[----:B------:R-:W-:Y:S01]  /*2920*/  @!P0 IMAD.MOV R3, RZ, RZ, R2 ;  /* 0x000000ffff038224 */ /* 0x000fe200078e0202 */
[----:B------:R-:W-:-:S03]  /*2930*/  PLOP3.LUT P1, PT, PT, PT, PT, 0x80, 0x8 ;  /* 0x000000000008781c */ /* 0x000fc60003f2f070 */
[----:B------:R-:W-:Y:S01]  /*2940*/  @P5 IMAD.MOV.U32 R2, RZ, RZ, R3 ;  /* 0x000000ffff025224 */ /* 0x000fe200078e0003 */
[----:B------:R-:W-:Y:S02]  /*2950*/  ISETP.GE.AND P5, PT, R50, 0x140, PT ;  /* 0x000001403200780c */ /* 0x000fe40003fa6270 */
[----:B------:R-:W-:Y:S02]  /*2960*/  @P3 PLOP3.LUT P1, PT, P2, PT, PT, 0x80, 0x8 ;  /* 0x000000000008381c */ /* 0x000fe4000172f070 */
[----:B------:R-:W-:-:S04]  /*2970*/  @P4 FSETP.GEU.AND P2, PT, R12, R0, PT ;  /* 0x000000000c00420b */ /* 0x000fc80003f4e000 */
[----:B--2---:R-:W-:Y:S02]  /*2980*/  @P4 ISETP.GT.AND P2, PT, R36, -0x1, !P2 ;  /* 0xffffffff2400480c */ /* 0x004fe40005744270 */
        /* <DEDUP_REMOVED lines=154> */
[----:B------:R-:W-:-:S03]  /*3330*/  @P5 FSETP.GEU.AND P0, PT, R28, R0, PT ;  /* 0x000000001c00520b */ /* 0x000fc60003f0e000 */
[----:B------:R-:W-:Y:S01]  /*3340*/  @P3 IMAD.MOV.U32 R2, RZ, RZ, R3 ;  /* 0x000000ffff023224 */ /* 0x000fe200078e0003 */
[----:B------:R-:W-:Y:S02]  /*3350*/  ISETP.GE.AND P3, PT, R50, 0x340, PT ;  /* 0x000003403200780c */ /* 0x000fe40003f66270 */
[----:B------:R-:W-:Y:S02]  /*3360*/  PLOP3.LUT P1, PT, PT, PT, PT, 0x80, 0x8 ;  /* 0x000000000008781c */ /* 0x000fe40003f2f070 */
[----:B------:R-:W-:Y:S02]  /*3370*/  @P4 PLOP3.LUT P1, PT, P2, PT, PT, 0x80, 0x8 ;  /* 0x000000000008481c */ /* 0x000fe4000172f070 */
        /* <DEDUP_REMOVED lines=24> */
[----:B------:R-:W-:-:S04]  /*3500*/  @!P0 IMAD.MOV R3, RZ, RZ, R2 ;  /* 0x000000ffff038224 */ /* 0x000fc800078e0202 */
[----:B------:R-:W-:Y:S01]  /*3510*/  @P3 IMAD.MOV.U32 R2, RZ, RZ, R3 ;  /* 0x000000ffff023224 */ /* 0x000fe200078e0003 */
[----:B------:R-:W-:Y:S02]  /*3520*/  ISETP.GE.AND P3, PT, R50, 0x3a0, PT ;  /* 0x000003a03200780c */ /* 0x000fe40003f66270 */
[----:B------:R-:W-:Y:S02]  /*3530*/  PLOP3.LUT P1, PT, PT, PT, PT, 0x80, 0x8 ;  /* 0x000000000008781c */ /* 0x000fe40003f2f070 */
[----:B------:R-:W-:Y:S02]  /*3540*/  @P4 PLOP3.LUT P1, PT, P2, PT, PT, 0x80, 0x8 ;  /* 0x000000000008481c */ /* 0x000fe4000172f070 */
[----:B------:R-:W-:-:S04]  /*3550*/  @P5 FSETP.GEU.AND P2, PT, R31, R0, PT ;  /* 0x000000001f00520b */ /* 0x000fc80003f4e000 */
[----:B--2---:R-:W-:-:S03]  /*3560*/  @P5 ISETP.GT.AND P2, PT, R36, -0x1, !P2 ;  /* 0xffffffff2400580c */ /* 0x004fc60005744270 */
[----:B------:R-:W2:Y:S01]  /*3570*/  @P3 LDL R36, [R1+0xf0] ;  /* 0x0000f00001243983 */ /* 0x000ea20000100800 */
[----:B------:R-:W-:Y:S02]  /*3580*/  PLOP3.LUT P0, PT, PT, PT, PT, 0x80, 0x8 ;  /* 0x000000000008781c */ /* 0x000fe40003f0f070 */
[----:B------:R-:W-:Y:S02]  /*3590*/  @P5 PLOP3.LUT P0, PT, P2, PT, PT, 0x80, 0x8 ;  /* 0x000000000008581c */ /* 0x000fe4000170f070 */
[----:B------:R-:W-:Y:S01]  /*35a0*/  @P3 FSETP.GEU.AND P2, PT, R32, R0, PT ;  /* 0x000000002000320b */ /* 0x000fe20003f4e000 */
[----:B------:R-:W-:Y:S02]  /*35b0*/  @P4 VIADD R3, R2, 0x1 ;  /* 0x0000000102034836 */ /* 0x000fe40000000000 */
[----:B------:R-:W-:Y:S01]  /*35c0*/  @!P1 IMAD.MOV R3, RZ, RZ, R2 ;  /* 0x000000ffff039224 */ /* 0x000fe200078e0202 */
[----:B------:R-:W-:Y:S02]  /*35d0*/  PLOP3.LUT P1, PT, PT, PT, PT, 0x80, 0x8 ;  /* 0x000000000008781c */ /* 0x000fe40003f2f070 */
[----:B--2---:R-:W-:-:S04]  /*35e0*/  @P3 ISETP.GT.AND P2, PT, R36, -0x1, !P2 ;  /* 0xffffffff2400380c */ /* 0x004fc80005744270 */
[----:B------:R-:W-:Y:S02]  /*35f0*/  @P3 PLOP3.LUT P1, PT, P2, PT, PT, 0x80, 0x8 ;  /* 0x000000000008381c */ /* 0x000fe4000172f070 */
[----:B------:R-:W-:-:S13]  /*3600*/  ISETP.GE.AND P2, PT, R50, 0x3c0, PT ;  /* 0x000003c03200780c */ /* 0x000fda0003f46270 */
[----:B------:R-:W2:Y:S01]  /*3610*/  @P2 LDL R36, [R1+0xf4] ;  /* 0x0000f40001242983 */ /* 0x000ea20000100800 */
[----:B------:R-:W-:-:S04]  /*3620*/  @P4 IMAD.MOV.U32 R2, RZ, RZ, R3 ;  /* 0x000000ffff024224 */ /* 0x000fc800078e0003 */
[----:B------:R-:W-:Y:S02]  /*3630*/  @P5 VIADD R3, R2, 0x1 ;  /* 0x0000000102035836 */ /* 0x000fe40000000000 */
[----:B------:R-:W-:-:S04]  /*3640*/  @!P0 IMAD.MOV R3, RZ, RZ, R2 ;  /* 0x000000ffff038224 */ /* 0x000fc800078e0202 */
[----:B------:R-:W-:-:S04]  /*3650*/  @P5 IMAD.MOV.U32 R2, RZ, RZ, R3 ;  /* 0x000000ffff025224 */ /* 0x000fc800078e0003 */
[----:B------:R-:W-:Y:S02]  /*3660*/  @P3 VIADD R3, R2, 0x1 ;  /* 0x0000000102033836 */ /* 0x000fe40000000000 */
[----:B------:R-:W-:Y:S01]  /*3670*/  @!P1 IMAD.MOV R3, RZ, RZ, R2 ;  /* 0x000000ffff039224 */ /* 0x000fe200078e0202 */
[----:B------:R-:W-:Y:S02]  /*3680*/  ISETP.GE.AND P1, PT, R50, 0x3e0, PT ;  /* 0x000003e03200780c */ /* 0x000fe40003f26270 */
[----:B------:R-:W-:Y:S02]  /*3690*/  @P2 FSETP.GEU.AND P4, PT, R33, R0, PT ;  /* 0x000000002100220b */ /* 0x000fe40003f8e000 */
[----:B------:R-:W-:Y:S02]  /*36a0*/  PLOP3.LUT P0, PT, PT, PT, PT, 0x80, 0x8 ;  /* 0x000000000008781c */ /* 0x000fe40003f0f070 */
[----:B--2---:R-:W-:-:S07]  /*36b0*/  @P2 ISETP.GT.AND P4, PT, R36, -0x1, !P4 ;  /* 0xffffffff2400280c */ /* 0x004fce0006784270 */
[----:B------:R-:W2:Y:S01]  /*36c0*/  @P1 LDL R36, [R1+0xf8] ;  /* 0x0000f80001241983 */ /* 0x000ea20000100800 */
[----:B------:R-:W-:Y:S01]  /*36d0*/  @P2 PLOP3.LUT P0, PT, P4, PT, PT, 0x80, 0x8 ;  /* 0x000000000008281c */ /* 0x000fe2000270f070 */
[----:B------:R-:W-:-:S04]  /*36e0*/  @P3 IMAD.MOV.U32 R2, RZ, RZ, R3 ;  /* 0x000000ffff023224 */ /* 0x000fc800078e0003 */
[----:B------:R-:W-:-:S08]  /*36f0*/  @P2 VIADD R3, R2, 0x1 ;  /* 0x0000000102032836 */ /* 0x000fd00000000000 */
[----:B------:R-:W-:Y:S01]  /*3700*/  @!P0 IMAD.MOV R3, RZ, RZ, R2 ;  /* 0x000000ffff038224 */ /* 0x000fe200078e0202 */
[----:B------:R-:W-:Y:S02]  /*3710*/  ISETP.GE.AND P0, PT, R50, 0x400, PT ;  /* 0x000004003200780c */ /* 0x000fe40003f06270 */
[----:B------:R-:W-:-:S04]  /*3720*/  @P1 FSETP.GEU.AND P5, PT, R34, R0, PT ;  /* 0x000000002200120b */ /* 0x000fc80003fae000 */
[----:B--2---:R-:W-:-:S07]  /*3730*/  @P1 ISETP.GT.AND P5, PT, R36, -0x1, !P5 ;  /* 0xffffffff2400180c */ /* 0x004fce0006fa4270 */
[----:B------:R-:W2:Y:S01]  /*3740*/  @P0 LDL R36, [R1+0xfc] ;  /* 0x0000fc0001240983 */ /* 0x000ea20000100800 */
[----:B------:R-:W-:Y:S02]  /*3750*/  PLOP3.LUT P4, PT, PT, PT, PT, 0x80, 0x8 ;  /* 0x000000000008781c */ /* 0x000fe40003f8f070 */
[----:B------:R-:W-:Y:S02]  /*3760*/  @P1 PLOP3.LUT P4, PT, P5, PT, PT, 0x80, 0x8 ;  /* 0x000000000008181c */ /* 0x000fe40002f8f070 */
[----:B------:R-:W-:Y:S01]  /*3770*/  @P0 FSETP.GEU.AND P6, PT, R35, R0, PT ;  /* 0x000000002300020b */ /* 0x000fe20003fce000 */
[----:B------:R-:W-:Y:S01]  /*3780*/  @P2 IMAD.MOV.U32 R2, RZ, RZ, R3 ;  /* 0x000000ffff022224 */ /* 0x000fe200078e0003 */
[----:B------:R-:W-:-:S03]  /*3790*/  PLOP3.LUT P5, PT, PT, PT, PT, 0x80, 0x8 ;  /* 0x000000000008781c */ /* 0x000fc60003faf070 */
[----:B------:R-:W-:-:S06]  /*37a0*/  @P1 VIADD R3, R2, 0x1 ;  /* 0x0000000102031836 */ /* 0x000fcc0000000000 */
[----:B------:R-:W-:-:S04]  /*37b0*/  @!P4 IMAD.MOV R3, RZ, RZ, R2 ;  /* 0x000000ffff03c224 */ /* 0x000fc800078e0202 */
[----:B------:R-:W-:Y:S01]  /*37c0*/  @P1 IMAD.MOV.U32 R2, RZ, RZ, R3 ;  /* 0x000000ffff021224 */ /* 0x000fe200078e0003 */
[----:B------:R-:W-:-:S03]  /*37d0*/  ISETP.GE.U32.AND P4, PT, R41, 0x10, PT ;  /* 0x000000102900780c */ /* 0x000fc60003f86070 */
[----:B------:R-:W-:Y:S01]  /*37e0*/  @P0 VIADD R3, R2, 0x1 ;  /* 0x0000000102030836 */ /* 0x000fe20000000000 */
[----:B------:R-:W-:Y:S02]  /*37f0*/  P2R R38, PR, RZ, 0x10 ;  /* 0x00000010ff267803 */ /* 0x000fe40000000000 */
[----:B------:R-:W-:Y:S02]  /*3800*/  ISETP.GE.U32.AND P4, PT, R41, 0x2, PT ;  /* 0x000000022900780c */ /* 0x000fe40003f86070 */
[----:B--2---:R-:W-:-:S04]  /*3810*/  @P0 ISETP.GT.AND P6, PT, R36, -0x1, !P6 ;  /* 0xffffffff2400080c */ /* 0x004fc800077c4270 */
[----:B------:R-:W-:Y:S02]  /*3820*/  @P0 PLOP3.LUT P5, PT, P6, PT, PT, 0x80, 0x8 ;  /* 0x000000000008081c */ /* 0x000fe400037af070 */
[----:B------:R-:W-:-:S04]  /*3830*/  ISETP.GE.U32.AND P6, PT, R41, 0x4, PT ;  /* 0x000000042900780c */ /* 0x000fc80003fc6070 */
[----:B------:R-:W-:Y:S02]  /*3840*/  P2R R36, PR, RZ, 0x40 ;  /* 0x00000040ff247803 */ /* 0x000fe40000000000 */
[----:B------:R-:W-:-:S05]  /*3850*/  ISETP.GE.AND P6, PT, R41, R50, PT ;  /* 0x000000322900720c */ /* 0x000fca0003fc6270 */
[----:B------:R-:W-:Y:S01]  /*3860*/  @!P5 IMAD.MOV R3, RZ, RZ, R2 ;  /* 0x000000ffff03d224 */ /* 0x000fe200078e0202 */
[C---:B------:R-:W-:Y:S02]  /*3870*/  ISETP.GE.U32.AND P5, PT, R41.reuse, 0x8, PT ;  /* 0x000000082900780c */ /* 0x040fe40003fa6070 */
[----:B------:R-:W-:Y:S01]  /*3880*/  P2R R37, PR, RZ, 0x40 ;  /* 0x00000040ff257803 */ /* 0x000fe20000000000 */
[----:B------:R-:W-:Y:S01]  /*3890*/  @P0 IMAD.MOV.U32 R2, RZ, RZ, R3 ;  /* 0x000000ffff020224 */ /* 0x000fe200078e0003 */
[----:B------:R-:W-:Y:S02]  /*38a0*/  P2R R39, PR, RZ, 0x20 ;  /* 0x00000020ff277803 */ /* 0x000fe40000000000 */
[----:B------:R-:W-:Y:S01]  /*38b0*/  ISETP.NE.AND P5, PT, R41, RZ, PT ;  /* 0x000000ff2900720c */ /* 0x000fe20003fa5270 */
[----:B------:R-:W-:-:S12]  /*38c0*/  BRA.DIV UR8, `(.L_x_28) ;  /* 0x0000003608a87947 */ /* 0x000fd8000b800000 */
[----:B------:R-:W0:Y:S01]  /*38d0*/  SHFL.UP PT, R3, R2, 0x1, RZ ;  /* 0x0420000002037989 */ /* 0x000e2200000e00ff */
[----:B------:R-:W-:Y:S02]  /*38e0*/  ISETP.NE.AND P6, PT, R38, RZ, PT ;  /* 0x000000ff2600720c */ /* 0x000fe40003fc5270 */
[----:B0-----:R-:W-:Y:S02]  /*38f0*/  SEL R3, R3, RZ, P5 ;  /* 0x000000ff03037207 */ /* 0x001fe40002800000 */
[----:B------:R-:W-:Y:S02]  /*3900*/  ISETP.NE.AND P5, PT, R39, RZ, PT ;  /* 0x000000ff2700720c */ /* 0x000fe40003fa5270 */
[----:B------:R-:W-:Y:S01]  /*3910*/  SHFL.DOWN PT, R39, R2, 0x10, 0x1f ;  /* 0x0a001f0002277f89 */ /* 0x000fe200000e0000 */
[----:B------:R-:W-:-:S05]  /*3920*/  IMAD.IADD R38, R3, 0x1, R2 ;  /* 0x0000000103267824 */ /* 0x000fca00078e0202 */
[----:B------:R-:W0:Y:S02]  /*3930*/  SHFL.UP PT, R3, R38, 0x2, RZ ;  /* 0x0440000026037989 */ /* 0x000e2400000e00ff */
[----:B0-----:R-:W-:Y:S02]  /*3940*/  SEL R3, R3, RZ, P4 ;  /* 0x000000ff03037207 */ /* 0x001fe40002000000 */
[----:B------:R-:W-:-:S03]  /*3950*/  ISETP.NE.AND P4, PT, R36, RZ, PT ;  /* 0x000000ff2400720c */ /* 0x000fc60003f85270 */
[----:B------:R-:W-:Y:S02]  /*3960*/  IMAD.IADD R52, R38, 0x1, R3 ;  /* 0x0000000126347824 */ /* 0x000fe400078e0203 */
[----:B------:R-:W-:-:S03]  /*3970*/  IMAD.IADD R38, R39, 0x1, R2 ;  /* 0x0000000127267824 */ /* 0x000fc600078e0202 */
[----:B------:R-:W0:Y:S04]  /*3980*/  SHFL.UP PT, R3, R52, 0x4, RZ ;  /* 0x0480000034037989 */ /* 0x000e2800000e00ff */
[----:B------:R-:W1:Y:S01]  /*3990*/  SHFL.DOWN PT, R39, R38, 0x8, 0x1f ;  /* 0x09001f0026277f89 */ /* 0x000e6200000e0000 */
[----:B0-----:R-:W-:-:S05]  /*39a0*/  SEL R3, R3, RZ, P4 ;  /* 0x000000ff03037207 */ /* 0x001fca0002000000 */
[----:B------:R-:W-:Y:S02]  /*39b0*/  IMAD.IADD R54, R52, 0x1, R3 ;  /* 0x0000000134367824 */ /* 0x000fe400078e0203 */
[----:B-1----:R-:W-:-:S03]  /*39c0*/  IMAD.IADD R52, R38, 0x1, R39 ;  /* 0x0000000126347824 */ /* 0x002fc600078e0227 */
[----:B------:R-:W0:Y:S04]  /*39d0*/  SHFL.UP PT, R3, R54, 0x8, RZ ;  /* 0x0500000036037989 */ /* 0x000e2800000e00ff */
[----:B------:R-:W1:Y:S01]  /*39e0*/  SHFL.DOWN PT, R39, R52, 0x4, 0x1f ;  /* 0x08801f0034277f89 */ /* 0x000e6200000e0000 */
[----:B0-----:R-:W-:Y:S01]  /*39f0*/  SEL R3, R3, RZ, P5 ;  /* 0x000000ff03037207 */ /* 0x001fe20002800000 */
[----:B-1----:R-:W-:-:S04]  /*3a00*/  IMAD.IADD R56, R52, 0x1, R39 ;  /* 0x0000000134387824 */ /* 0x002fc800078e0227 */
[----:B------:R-:W-:Y:S01]  /*3a10*/  IMAD.IADD R36, R54, 0x1, R3 ;  /* 0x0000000136247824 */ /* 0x000fe200078e0203 */
[----:B------:R-:W0:Y:S04]  /*3a20*/  SHFL.DOWN PT, R39, R56, 0x2, 0x1f ;  /* 0x08401f0038277f89 */ /* 0x000e2800000e0000 */
[----:B------:R-:W1:Y:S01]  /*3a30*/  SHFL.UP PT, R3, R36, 0x10, RZ ;  /* 0x0600000024037989 */ /* 0x000e6200000e00ff */
[----:B0-----:R-:W-:Y:S01]  /*3a40*/  IMAD.IADD R54, R56, 0x1, R39 ;  /* 0x0000000138367824 */ /* 0x001fe200078e0227 */
[----:B-1----:R-:W-:-:S04]  /*3a50*/  SEL R3, R3, RZ, P6 ;  /* 0x000000ff03037207 */ /* 0x002fc80003000000 */
[----:B------:R0:W1:Y:S01]  /*3a60*/  SHFL.DOWN PT, R39, R54, 0x1, 0x1f ;  /* 0x08201f0036277f89 */ /* 0x00006200000e0000 */
[----:B------:R-:W-:-:S07]  /*3a70*/  IMAD.IADD R3, R36, 0x1, R3 ;  /* 0x0000000124037824 */ /* 0x000fce00078e0203 */
.L_x_134:
[----:B------:R-:W-:Y:S01]  /*3a80*/  ISETP.NE.AND P4, PT, R37, RZ, PT ;  /* 0x000000ff2500720c */ /* 0x000fe20003f85270 */
[----:B01----:R-:W-:Y:S01]  /*3a90*/  IMAD.IADD R54, R54, 0x1, R39 ;  /* 0x0000000136367824 */ /* 0x003fe200078e0227 */
[----:B------:R-:W-:Y:S05]  /*3aa0*/  WARPSYNC R43 ;  /* 0x000000002b007348 */ /* 0x000fea0003800000 */
[----:B------:R0:W1:Y:S01]  /*3ab0*/  SHFL.IDX PT, R51, R54, RZ, 0x1f ;  /* 0x00001fff36337589 */ /* 0x00006200000e0000 */
[----:B------:R-:W-:Y:S05]  /*3ac0*/  BSSY.RECONVERGENT B0, `(.L_x_29) ;  /* 0x0000057000007945 */ /* 0x000fea0003800200 */
[----:B------:R-:W-:Y:S05]  /*3ad0*/  @P4 BRA `(.L_x_30) ;  /* 0x0000000400544947 */ /* 0x000fea0003800000 */
[-C--:B------:R-:W-:Y:S01]  /*3ae0*/  LOP3.LUT R39, RZ, R41.reuse, RZ, 0x33, !PT ;  /* 0x00000029ff277212 */ /* 0x080fe200078e33ff */
[----:B------:R-:W-:Y:S01]  /*3af0*/  BSSY.RECONVERGENT B1, `(.L_x_31) ;  /* 0x0000025000017945 */ /* 0x000fe20003800200 */
[----:B------:R-:W-:-:S03]  /*3b00*/  LOP3.LUT R37, RZ, R41, RZ, 0x33, !PT ;  /* 0x00000029ff257212 */ /* 0x000fc600078e33ff */
[--C-:B------:R-:W-:Y:S02]  /*3b10*/  IMAD.IADD R36, R39, 0x1, R50.reuse ;  /* 0x0000000127247824 */ /* 0x100fe400078e0232 */
[----:B------:R-:W-:Y:S02]  /*3b20*/  IMAD.IADD R39, R37, 0x1, R50 ;  /* 0x0000000125277824 */ /* 0x000fe400078e0232 */
[----:B------:R-:W-:Y:S01]  /*3b30*/  IMAD.MOV.U32 R37, RZ, RZ, R41 ;  /* 0x000000ffff257224 */ /* 0x000fe200078e0029 */
[----:B------:R-:W-:Y:S02]  /*3b40*/  LEA.HI R53, R36, 0x1, RZ, 0x1b ;  /* 0x0000000124357811 */ /* 0x000fe400078fd8ff */
[----:B------:R-:W-:-:S13]  /*3b50*/  ISETP.GE.U32.AND P4, PT, R39, 0xe0, PT ;  /* 0x000000e02700780c */ /* 0x000fda0003f86070 */
[----:B------:R-:W-:Y:S05]  /*3b60*/  @!P4 BRA `(.L_x_32) ;  /* 0x000000000074c947 */ /* 0x000fea0003800000 */
[----:B------:R-:W-:Y:S01]  /*3b70*/  LEA.HI R39, R39, 0x1, RZ, 0x1b ;  /* 0x0000000127277811 */ /* 0x000fe200078fd8ff */
[----:B------:R-:W-:Y:S02]  /*3b80*/  IMAD.MOV.U32 R38, RZ, RZ, RZ ;  /* 0x000000ffff267224 */ /* 0x000fe400078e00ff */
[----:B------:R-:W-:Y:S01]  /*3b90*/  IMAD.MOV.U32 R37, RZ, RZ, R41 ;  /* 0x000000ffff257224 */ /* 0x000fe200078e0029 */
[----:B------:R-:W-:Y:S01]  /*3ba0*/  LOP3.LUT R55, R39, 0xffffff8, RZ, 0xc0, !PT ;  /* 0x0ffffff827377812 */ /* 0x000fe200078ec0ff */
[----:B0-----:R-:W-:Y:S02]  /*3bb0*/  IMAD.MOV.U32 R54, RZ, RZ, 0x7f7fffff ;  /* 0x7f7fffffff367424 */ /* 0x001fe400078e00ff */
[----:B------:R-:W-:-:S07]  /*3bc0*/  IMAD.MOV.U32 R57, RZ, RZ, -0x1 ;  /* 0xffffffffff397424 */ /* 0x000fce00078e00ff */
.L_x_33:
[C---:B--2---:R-:W-:Y:S02]  /*3bd0*/  IMAD.IADD R52, R37.reuse, 0x1, R50 ;  /* 0x0000000125347824 */ /* 0x044fe400078e0232 */
[C---:B------:R-:W-:Y:S02]  /*3be0*/  IMAD R39, R37.reuse, 0x4, R48 ;  /* 0x0000000425277824 */ /* 0x040fe400078e0230 */
        /* <DEDUP_REMOVED lines=21> */
.L_x_32:
[----:B------:R-:W-:Y:S05]  /*3d40*/  BSYNC.RECONVERGENT B1 ;  /* 0x0000000000017941 */ /* 0x000fea0003800200 */
.L_x_31:
[----:B------:R-:W-:-:S13]  /*3d50*/  LOP3.LUT P4, RZ, R53, 0x7, RZ, 0xc0, !PT ;  /* 0x0000000735ff7812 */ /* 0x000fda000788c0ff */
[----:B------:R-:W-:Y:S05]  /*3d60*/  @!P4 BRA `(.L_x_30) ;  /* 0x0000000000b0c947 */ /* 0x000fea0003800000 */
[----:B------:R-:W-:Y:S01]  /*3d70*/  LOP3.LUT R38, R53, 0x7, RZ, 0xc0, !PT ;  /* 0x0000000735267812 */ /* 0x000fe200078ec0ff */
[----:B------:R-:W-:Y:S04]  /*3d80*/  BSSY.RECONVERGENT B1, `(.L_x_34) ;  /* 0x0000012000017945 */ /* 0x000fe80003800200 */
[----:B------:R-:W-:-:S05]  /*3d90*/  VIADD R38, R38, 0xffffffff ;  /* 0xffffffff26267836 */ /* 0x000fca0000000000 */
[----:B------:R-:W-:-:S13]  /*3da0*/  ISETP.GE.U32.AND P4, PT, R38, 0x3, PT ;  /* 0x000000032600780c */ /* 0x000fda0003f86070 */
[----:B------:R-:W-:Y:S05]  /*3db0*/  @!P4 BRA `(.L_x_35) ;  /* 0x000000000038c947 */ /* 0x000fea0003800000 */
[C---:B------:R-:W-:Y:S02]  /*3dc0*/  IMAD.IADD R38, R37.reuse, 0x1, R50 ;  /* 0x0000000125267824 */ /* 0x040fe400078e0232 */
[C---:B--2---:R-:W-:Y:S02]  /*3dd0*/  IMAD R39, R37.reuse, 0x4, R48 ;  /* 0x0000000425277824 */ /* 0x044fe400078e0230 */
[----:B------:R-:W-:Y:S02]  /*3de0*/  IMAD.MOV.U32 R52, RZ, RZ, 0x7f7fffff ;  /* 0x7f7fffffff347424 */ /* 0x000fe400078e00ff */
[----:B------:R-:W-:Y:S02]  /*3df0*/  IMAD R38, R38, 0x4, R49 ;  /* 0x0000000426267824 */ /* 0x000fe400078e0231 */
        /* <DEDUP_REMOVED lines=10> */
.L_x_35:
[----:B------:R-:W-:Y:S05]  /*3ea0*/  BSYNC.RECONVERGENT B1 ;  /* 0x0000000000017941 */ /* 0x000fea0003800200 */
.L_x_34:
[----:B------:R-:W-:-:S13]  /*3eb0*/  LOP3.LUT P4, RZ, R53, 0x3, RZ, 0xc0, !PT ;  /* 0x0000000335ff7812 */ /* 0x000fda000788c0ff */
[----:B------:R-:W-:Y:S05]  /*3ec0*/  @!P4 BRA `(.L_x_30) ;  /* 0x000000000058c947 */ /* 0x000fea0003800000 */
[----:B------:R-:W-:Y:S01]  /*3ed0*/  LOP3.LUT P4, RZ, R36, 0x60, RZ, 0xc0, !PT ;  /* 0x0000006024ff7812 */ /* 0x000fe2000788c0ff */
[----:B------:R-:W-:-:S12]  /*3ee0*/  BSSY.RECONVERGENT B1, `(.L_x_36) ;  /* 0x000000c000017945 */ /* 0x000fd80003800200 */
[----:B------:R-:W-:Y:S05]  /*3ef0*/  @!P4 BRA `(.L_x_37) ;  /* 0x000000000028c947 */ /* 0x000fea0003800000 */
[C---:B---3--:R-:W-:Y:S02]  /*3f00*/  IMAD.IADD R38, R37.reuse, 0x1, R50 ;  /* 0x0000000125267824 */ /* 0x048fe400078e0232 */
[C---:B--2---:R-:W-:Y:S02]  /*3f10*/  IMAD R39, R37.reuse, 0x4, R48 ;  /* 0x0000000425277824 */ /* 0x044fe400078e0230 */
[----:B------:R-:W-:Y:S02]  /*3f20*/  IMAD.MOV.U32 R52, RZ, RZ, 0x7f7fffff ;  /* 0x7f7fffffff347424 */ /* 0x000fe400078e00ff */
[----:B------:R-:W-:Y:S02]  /*3f30*/  IMAD.MOV.U32 R53, RZ, RZ, -0x1 ;  /* 0xffffffffff357424 */ /* 0x000fe400078e00ff */
[----:B------:R-:W-:Y:S01]  /*3f40*/  IMAD R38, R38, 0x4, R49 ;  /* 0x0000000426267824 */ /* 0x000fe200078e0231 */
[----:B------:R4:W-:Y:S01]  /*3f50*/  STS [R39], R52 ;  /* 0x0000003427007388 */ /* 0x0009e20000000800 */
[----:B------:R-:W-:-:S03]  /*3f60*/  VIADD R37, R37, 0x40 ;  /* 0x0000004025257836 */ /* 0x000fc60000000000 */
[----:B------:R4:W-:Y:S04]  /*3f70*/  STS [R38], R53 ;  /* 0x0000003526007388 */ /* 0x0009e80000000800 */
[----:B------:R4:W-:Y:S04]  /*3f80*/  STS [R39+0x80], R52 ;  /* 0x0000803427007388 */ /* 0x0009e80000000800 */
[----:B------:R4:W-:Y:S02]  /*3f90*/  STS [R38+0x80], R53 ;  /* 0x0000803526007388 */ /* 0x0009e40000000800 */
.L_x_37:
[----:B------:R-:W-:Y:S05]  /*3fa0*/  BSYNC.RECONVERGENT B1 ;  /* 0x0000000000017941 */ /* 0x000fea0003800200 */
.L_x_36:
[----:B------:R-:W-:-:S13]  /*3fb0*/  LOP3.LUT P4, RZ, R36, 0x20, RZ, 0xc0, !PT ;  /* 0x0000002024ff7812 */ /* 0x000fda000788c0ff */
[C---:B------:R-:W-:Y:S02]  /*3fc0*/  @!P4 IMAD.IADD R36, R37.reuse, 0x1, R50 ;  /* 0x000000012524c824 */ /* 0x040fe400078e0232 */
[----:B---34-:R-:W-:Y:S02]  /*3fd0*/  @!P4 IMAD.MOV.U32 R38, RZ, RZ, 0x7f7fffff ;  /* 0x7f7fffffff26c424 */ /* 0x018fe400078e00ff */
[----:B------:R-:W-:Y:S02]  /*3fe0*/  @!P4 IMAD R37, R37, 0x4, R48 ;  /* 0x000000042525c824 */ /* 0x000fe400078e0230 */
[----:B--2---:R-:W-:Y:S02]  /*3ff0*/  @!P4 IMAD.MOV.U32 R39, RZ, RZ, -0x1 ;  /* 0xffffffffff27c424 */ /* 0x004fe400078e00ff */
[----:B------:R-:W-:Y:S01]  /*4000*/  @!P4 IMAD R36, R36, 0x4, R49 ;  /* 0x000000042424c824 */ /* 0x000fe200078e0231 */
[----:B------:R4:W-:Y:S04]  /*4010*/  @!P4 STS [R37], R38 ;  /* 0x000000262500c388 */ /* 0x0009e80000000800 */
[----:B------:R4:W-:Y:S02]  /*4020*/  @!P4 STS [R36], R39 ;  /* 0x000000272400c388 */ /* 0x0009e40000000800 */
.L_x_30:
[----:B------:R-:W-:Y:S05]  /*4030*/  BSYNC.RECONVERGENT B0 ;  /* 0x0000000000007941 */ /* 0x000fea0003800200 */
.L_x_29:
[----:B------:R-:W-:Y:S05]  /*4040*/  BRA.DIV UR8, `(.L_x_38) ;  /* 0x0000003208e07947 */ /* 0x000fea000b800000 */
[----:B----4-:R-:W-:Y:S01]  /*4050*/  IMAD.U32 R36, RZ, RZ, UR8 ;  /* 0x00000008ff247e24 */ /* 0x010fe2000f8e00ff */
[----:B------:R-:W-:-:S06]  /*4060*/  NOP ;  /* 0x0000000000007918 */ /* 0x000fcc0000000000 */
.L_x_137:
[----:B--23--:R-:W2:Y:S01]  /*4070*/  LDL.128 R36, [R1+0x80] ;  /* 0x0000800001247983 */ /* 0x00cea20000100c00 */
[----:B------:R-:W-:Y:S01]  /*4080*/  BSSY.RECONVERGENT B0, `(.L_x_39) ;  /* 0x000000d000007945 */ /* 0x000fe20003800200 */
[----:B------:R-:W-:Y:S01]  /*4090*/  IADD3 R2, PT, PT, R3, R50, -R2 ;  /* 0x0000003203027210 */ /* 0x000fe20007ffe802 */
[----:B------:R-:W-:Y:S01]  /*40a0*/  IMAD.MOV.U32 R3, RZ, RZ, RZ ;  /* 0x000000ffff037224 */ /* 0x000fe200078e00ff */
[----:B--2---:R-:W-:-:S04]  /*40b0*/  ISETP.GE.AND P4, PT, R36, RZ, PT ;  /* 0x000000ff2400720c */ /* 0x004fc80003f86270 */
[----:B------:R-:W-:-:S04]  /*40c0*/  ISETP.LT.OR P4, PT, R50, 0x20, !P4 ;  /* 0x000000203200780c */ /* 0x000fc80006781670 */
[----:B------:R-:W-:-:S13]  /*40d0*/  FSETP.GEU.OR P4, PT, R4, R0, P4 ;  /* 0x000000000400720b */ /* 0x000fda000278e400 */
[----:B------:R-:W-:Y:S05]  /*40e0*/  @P4 BRA `(.L_x_40) ;  /* 0x0000000000184947 */ /* 0x000fea0003800000 */
[----:B------:R-:W-:Y:S01]  /*40f0*/  ISETP.GE.AND P4, PT, R2, R46, PT ;  /* 0x0000002e0200720c */ /* 0x000fe20003f86270 */
[----:B------:R-:W-:-:S12]  /*4100*/  IMAD.MOV.U32 R3, RZ, RZ, 0x1 ;  /* 0x00000001ff037424 */ /* 0x000fd800078e00ff */
[C---:B------:R-:W-:Y:S02]  /*4110*/  @!P4 IMAD R53, R2.reuse, 0x4, R47 ;  /* 0x000000040235c824 */ /* 0x040fe400078e022f */
[----:B------:R-:W-:-:S03]  /*4120*/  @!P4 IMAD R55, R2, 0x4, R49 ;  /* 0x000000040237c824 */ /* 0x000fc600078e0231 */
[----:B------:R2:W-:Y:S04]  /*4130*/  @!P4 STS [R53], R4 ;  /* 0x000000043500c388 */ /* 0x0005e80000000800 */
[----:B------:R2:W-:Y:S02]  /*4140*/  @!P4 STS [R55], R36 ;  /* 0x000000243700c388 */ /* 0x0005e40000000800 */
.L_x_40:
[----:B------:R-:W-:Y:S05]  /*4150*/  BSYNC.RECONVERGENT B0 ;  /* 0x0000000000007941 */ /* 0x000fea0003800200 */
.L_x_39:
[----:B------:R-:W-:-:S13]  /*4160*/  ISETP.GE.AND P4, PT, R50, 0x40, PT ;  /* 0x000000403200780c */ /* 0x000fda0003f86270 */
[----:B------:R-:W-:Y:S05]  /*4170*/  @!P4 BRA `(.L_x_41) ;  /* 0x000000000030c947 */ /* 0x000fea0003800000 */
[----:B------:R-:W-:Y:S01]  /*4180*/  FSETP.GEU.AND P4, PT, R5, R0, PT ;  /* 0x000000000500720b */ /* 0x000fe20003f8e000 */
[----:B------:R-:W-:Y:S03]  /*4190*/  BSSY.RECONVERGENT B0, `(.L_x_41) ;  /* 0x000000a000007945 */ /* 0x000fe60003800200 */
[----:B------:R-:W-:-:S13]  /*41a0*/  ISETP.LT.OR P4, PT, R37, RZ, P4 ;  /* 0x000000ff2500720c */ /* 0x000fda0002781670 */
[----:B------:R-:W-:Y:S05]  /*41b0*/  @P4 BRA `(.L_x_42) ;  /* 0x00000000001c4947 */ /* 0x000fea0003800000 */
[----:B------:R-:W-:Y:S02]  /*41c0*/  IMAD.IADD R52, R2, 0x1, R3 ;  /* 0x0000000102347824 */ /* 0x000fe400078e0203 */
[----:B------:R-:W-:-:S03]  /*41d0*/  VIADD R3, R3, 0x1 ;  /* 0x0000000103037836 */ /* 0x000fc60000000000 */
[----:B------:R-:W-:-:S13]  /*41e0*/  ISETP.GE.AND P4, PT, R52, R46, PT ;  /* 0x0000002e3400720c */ /* 0x000fda0003f86270 */
[C---:B--2---:R-:W-:Y:S02]  /*41f0*/  @!P4 IMAD R36, R52.reuse, 0x4, R47 ;  /* 0x000000043424c824 */ /* 0x044fe400078e022f */
[----:B------:R-:W-:-:S03]  /*4200*/  @!P4 IMAD R52, R52, 0x4, R49 ;  /* 0x000000043434c824 */ /* 0x000fc600078e0231 */
[----:B------:R3:W-:Y:S04]  /*4210*/  @!P4 STS [R36], R5 ;  /* 0x000000052400c388 */ /* 0x0007e80000000800 */
[----:B------:R3:W-:Y:S02]  /*4220*/  @!P4 STS [R52], R37 ;  /* 0x000000253400c388 */ /* 0x0007e40000000800 */
.L_x_42:
[----:B------:R-:W-:Y:S05]  /*4230*/  BSYNC.RECONVERGENT B0 ;  /* 0x0000000000007941 */ /* 0x000fea0003800200 */
.L_x_41:
[----:B------:R-:W-:-:S13]  /*4240*/  ISETP.GE.AND P4, PT, R50, 0x60, PT ;  /* 0x000000603200780c */ /* 0x000fda0003f86270 */
[----:B------:R-:W-:Y:S05]  /*4250*/  @!P4 BRA `(.L_x_43) ;  /* 0x000000000030c947 */ /* 0x000fea0003800000 */
[----:B------:R-:W-:Y:S01]  /*4260*/  FSETP.GEU.AND P4, PT, R6, R0, PT ;  /* 0x000000000600720b */ /* 0x000fe20003f8e000 */
[----:B------:R-:W-:Y:S03]  /*4270*/  BSSY.RECONVERGENT B0, `(.L_x_43) ;  /* 0x000000a000007945 */ /* 0x000fe60003800200 */
[----:B------:R-:W-:-:S13]  /*4280*/  ISETP.LT.OR P4, PT, R38, RZ, P4 ;  /* 0x000000ff2600720c */ /* 0x000fda0002781670 */
[----:B------:R-:W-:Y:S05]  /*4290*/  @P4 BRA `(.L_x_44) ;  /* 0x00000000001c4947 */ /* 0x000fea0003800000 */
[----:B--23--:R-:W-:Y:S02]  /*42a0*/  IMAD.IADD R36, R2, 0x1, R3 ;  /* 0x0000000102247824 */ /* 0x00cfe400078e0203 */
[----:B------:R-:W-:-:S03]  /*42b0*/  VIADD R3, R3, 0x1 ;  /* 0x0000000103037836 */ /* 0x000fc60000000000 */
[----:B------:R-:W-:-:S13]  /*42c0*/  ISETP.GE.AND P4, PT, R36, R46, PT ;  /* 0x0000002e2400720c */ /* 0x000fda0003f86270 */
[C---:B------:R-:W-:Y:S02]  /*42d0*/  @!P4 IMAD R37, R36.reuse, 0x4, R47 ;  /* 0x000000042425c824 */ /* 0x040fe400078e022f */
[----:B------:R-:W-:-:S03]  /*42e0*/  @!P4 IMAD R53, R36, 0x4, R49 ;  /* 0x000000042435c824 */ /* 0x000fc600078e0231 */
[----:B------:R4:W-:Y:S04]  /*42f0*/  @!P4 STS [R37], R6 ;  /* 0x000000062500c388 */ /* 0x0009e80000000800 */
[----:B------:R4:W-:Y:S02]  /*4300*/  @!P4 STS [R53], R38 ;  /* 0x000000263500c388 */ /* 0x0009e40000000800 */
.L_x_44:
[----:B------:R-:W-:Y:S05]  /*4310*/  BSYNC.RECONVERGENT B0 ;  /* 0x0000000000007941 */ /* 0x000fea0003800200 */
.L_x_43:
[----:B------:R-:W-:-:S13]  /*4320*/  ISETP.GE.AND P4, PT, R50, 0x80, PT ;  /* 0x000000803200780c */ /* 0x000fda0003f86270 */
[----:B------:R-:W-:Y:S05]  /*4330*/  @!P4 BRA `(.L_x_45) ;  /* 0x000000000030c947 */ /* 0x000fea0003800000 */
[----:B------:R-:W-:Y:S01]  /*4340*/  FSETP.GEU.AND P4, PT, R7, R0, PT ;  /* 0x000000000700720b */ /* 0x000fe20003f8e000 */
[----:B------:R-:W-:Y:S03]  /*4350*/  BSSY.RECONVERGENT B0, `(.L_x_45) ;  /* 0x000000a000007945 */ /* 0x000fe60003800200 */
[----:B------:R-:W-:-:S13]  /*4360*/  ISETP.LT.OR P4, PT, R39, RZ, P4 ;  /* 0x000000ff2700720c */ /* 0x000fda0002781670 */
[----:B------:R-:W-:Y:S05]  /*4370*/  @P4 BRA `(.L_x_46) ;  /* 0x00000000001c4947 */ /* 0x000fea0003800000 */
[----:B----4-:R-:W-:Y:S02]  /*4380*/  IMAD.IADD R38, R2, 0x1, R3 ;  /* 0x0000000102267824 */ /* 0x010fe400078e0203 */
[----:B------:R-:W-:-:S03]  /*4390*/  VIADD R3, R3, 0x1 ;  /* 0x0000000103037836 */ /* 0x000fc60000000000 */
[----:B------:R-:W-:-:S13]  /*43a0*/  ISETP.GE.AND P4, PT, R38, R46, PT ;  /* 0x0000002e2600720c */ /* 0x000fda0003f86270 */
[C---:B--23--:R-:W-:Y:S02]  /*43b0*/  @!P4 IMAD R36, R38.reuse, 0x4, R47 ;  /* 0x000000042624c824 */ /* 0x04cfe400078e022f */
[----:B------:R-:W-:-:S03]  /*43c0*/  @!P4 IMAD R38, R38, 0x4, R49 ;  /* 0x000000042626c824 */ /* 0x000fc600078e0231 */
[----:B------:R2:W-:Y:S04]  /*43d0*/  @!P4 STS [R36], R7 ;  /* 0x000000072400c388 */ /* 0x0005e80000000800 */
[----:B------:R2:W-:Y:S02]  /*43e0*/  @!P4 STS [R38], R39 ;  /* 0x000000272600c388 */ /* 0x0005e40000000800 */
.L_x_46:
[----:B------:R-:W-:Y:S05]  /*43f0*/  BSYNC.RECONVERGENT B0 ;  /* 0x0000000000007941 */ /* 0x000fea0003800200 */
.L_x_45:
[----:B------:R-:W-:-:S13]  /*4400*/  ISETP.GE.AND P4, PT, R50, 0xa0, PT ;  /* 0x000000a03200780c */ /* 0x000fda0003f86270 */
[----:B------:R-:W-:Y:S05]  /*4410*/  @!P4 BRA `(.L_x_47) ;  /* 0x000000000034c947 */ /* 0x000fea0003800000 */
[----:B--23--:R-:W2:Y:S01]  /*4420*/  LDL R36, [R1+0x90] ;  /* 0x0000900001247983 */ /* 0x00cea20000100800 */
[----:B------:R-:W-:Y:S01]  /*4430*/  FSETP.GEU.AND P4, PT, R8, R0, PT ;  /* 0x000000000800720b */ /* 0x000fe20003f8e000 */
[----:B------:R-:W-:Y:S03]  /*4440*/  BSSY.RECONVERGENT B0, `(.L_x_47) ;  /* 0x000000a000007945 */ /* 0x000fe60003800200 */
[----:B--2---:R-:W-:-:S13]  /*4450*/  ISETP.LT.OR P4, PT, R36, RZ, P4 ;  /* 0x000000ff2400720c */ /* 0x004fda0002781670 */
[----:B------:R-:W-:Y:S05]  /*4460*/  @P4 BRA `(.L_x_48) ;  /* 0x00000000001c4947 */ /* 0x000fea0003800000 */
[----:B----4-:R-:W-:Y:S02]  /*4470*/  IMAD.IADD R38, R2, 0x1, R3 ;  /* 0x0000000102267824 */ /* 0x010fe400078e0203 */
[----:B------:R-:W-:-:S03]  /*4480*/  VIADD R3, R3, 0x1 ;  /* 0x0000000103037836 */ /* 0x000fc60000000000 */
[----:B------:R-:W-:-:S13]  /*4490*/  ISETP.GE.AND P4, PT, R38, R46, PT ;  /* 0x0000002e2600720c */ /* 0x000fda0003f86270 */
[C---:B------:R-:W-:Y:S02]  /*44a0*/  @!P4 IMAD R37, R38.reuse, 0x4, R47 ;  /* 0x000000042625c824 */ /* 0x040fe400078e022f */
[----:B------:R-:W-:-:S03]  /*44b0*/  @!P4 IMAD R39, R38, 0x4, R49 ;  /* 0x000000042627c824 */ /* 0x000fc600078e0231 */
[----:B------:R2:W-:Y:S04]  /*44c0*/  @!P4 STS [R37], R8 ;  /* 0x000000082500c388 */ /* 0x0005e80000000800 */
[----:B------:R2:W-:Y:S02]  /*44d0*/  @!P4 STS [R39], R36 ;  /* 0x000000242700c388 */ /* 0x0005e40000000800 */
.L_x_48:
[----:B------:R-:W-:Y:S05]  /*44e0*/  BSYNC.RECONVERGENT B0 ;  /* 0x0000000000007941 */ /* 0x000fea0003800200 */
.L_x_47:
[----:B------:R-:W-:-:S13]  /*44f0*/  ISETP.GE.AND P4, PT, R50, 0xc0, PT ;  /* 0x000000c03200780c */ /* 0x000fda0003f86270 */
[----:B------:R-:W-:Y:S05]  /*4500*/  @!P4 BRA `(.L_x_49) ;  /* 0x000000000034c947 */ /* 0x000fea0003800000 */
[----:B--2-4-:R-:W2:Y:S01]  /*4510*/  LDL R38, [R1+0x94] ;  /* 0x0000940001267983 */ /* 0x014ea20000100800 */
[----:B------:R-:W-:Y:S01]  /*4520*/  FSETP.GEU.AND P4, PT, R9, R0, PT ;  /* 0x000000000900720b */ /* 0x000fe20003f8e000 */
[----:B------:R-:W-:Y:S03]  /*4530*/  BSSY.RECONVERGENT B0, `(.L_x_49) ;  /* 0x000000a000007945 */ /* 0x000fe60003800200 */
[----:B--2---:R-:W-:-:S13]  /*4540*/  ISETP.LT.OR P4, PT, R38, RZ, P4 ;  /* 0x000000ff2600720c */ /* 0x004fda0002781670 */
[----:B------:R-:W-:Y:S05]  /*4550*/  @P4 BRA `(.L_x_50) ;  /* 0x00000000001c4947 */ /* 0x000fea0003800000 */
[----:B---3--:R-:W-:Y:S02]  /*4560*/  IMAD.IADD R52, R2, 0x1, R3 ;  /* 0x0000000102347824 */ /* 0x008fe400078e0203 */
[----:B------:R-:W-:-:S03]  /*4570*/  VIADD R3, R3, 0x1 ;  /* 0x0000000103037836 */ /* 0x000fc60000000000 */
[----:B------:R-:W-:-:S13]  /*4580*/  ISETP.GE.AND P4, PT, R52, R46, PT ;  /* 0x0000002e3400720c */ /* 0x000fda0003f86270 */
[C---:B------:R-:W-:Y:S02]  /*4590*/  @!P4 IMAD R36, R52.reuse, 0x4, R47 ;  /* 0x000000043424c824 */ /* 0x040fe400078e022f */
[----:B------:R-:W-:-:S03]  /*45a0*/  @!P4 IMAD R37, R52, 0x4, R49 ;  /* 0x000000043425c824 */ /* 0x000fc600078e0231 */
[----:B------:R2:W-:Y:S04]  /*45b0*/  @!P4 STS [R36], R9 ;  /* 0x000000092400c388 */ /* 0x0005e80000000800 */
[----:B------:R2:W-:Y:S02]  /*45c0*/  @!P4 STS [R37], R38 ;  /* 0x000000262500c388 */ /* 0x0005e40000000800 */
.L_x_50:
[----:B------:R-:W-:Y:S05]  /*45d0*/  BSYNC.RECONVERGENT B0 ;  /* 0x0000000000007941 */ /* 0x000fea0003800200 */
.L_x_49:
[----:B------:R-:W-:-:S13]  /*45e0*/  ISETP.GE.AND P4, PT, R50, 0xe0, PT ;  /* 0x000000e03200780c */ /* 0x000fda0003f86270 */
[----:B------:R-:W-:Y:S05]  /*45f0*/  @!P4 BRA `(.L_x_51) ;  /* 0x000000000034c947 */ /* 0x000fea0003800000 */
[----:B--2---:R-:W2:Y:S01]  /*4600*/  LDL R39, [R1+0x98] ;  /* 0x0000980001277983 */ /* 0x004ea20000100800 */
[----:B------:R-:W-:Y:S01]  /*4610*/  FSETP.GEU.AND P4, PT, R10, R0, PT ;  /* 0x000000000a00720b */ /* 0x000fe20003f8e000 */
[----:B------:R-:W-:Y:S03]  /*4620*/  BSSY.RECONVERGENT B0, `(.L_x_51) ;  /* 0x000000a000007945 */ /* 0x000fe60003800200 */
[----:B--2---:R-:W-:-:S13]  /*4630*/  ISETP.LT.OR P4, PT, R39, RZ, P4 ;  /* 0x000000ff2700720c */ /* 0x004fda0002781670 */
[----:B------:R-:W-:Y:S05]  /*4640*/  @P4 BRA `(.L_x_52) ;  /* 0x00000000001c4947 */ /* 0x000fea0003800000 */
[----:B---3--:R-:W-:Y:S02]  /*4650*/  IMAD.IADD R36, R2, 0x1, R3 ;  /* 0x0000000102247824 */ /* 0x008fe400078e0203 */
[----:B------:R-:W-:-:S03]  /*4660*/  VIADD R3, R3, 0x1 ;  /* 0x0000000103037836 */ /* 0x000fc60000000000 */
[----:B------:R-:W-:-:S13]  /*4670*/  ISETP.GE.AND P4, PT, R36, R46, PT ;  /* 0x0000002e2400720c */ /* 0x000fda0003f86270 */
[C---:B----4-:R-:W-:Y:S02]  /*4680*/  @!P4 IMAD R37, R36.reuse, 0x4, R47 ;  /* 0x000000042425c824 */ /* 0x050fe400078e022f */
[----:B------:R-:W-:-:S03]  /*4690*/  @!P4 IMAD R36, R36, 0x4, R49 ;  /* 0x000000042424c824 */ /* 0x000fc600078e0231 */
[----:B------:R2:W-:Y:S04]  /*46a0*/  @!P4 STS [R37], R10 ;  /* 0x0000000a2500c388 */ /* 0x0005e80000000800 */
[----:B------:R2:W-:Y:S02]  /*46b0*/  @!P4 STS [R36], R39 ;  /* 0x000000272400c388 */ /* 0x0005e40000000800 */
.L_x_52:
[----:B------:R-:W-:Y:S05]  /*46c0*/  BSYNC.RECONVERGENT B0 ;  /* 0x0000000000007941 */ /* 0x000fea0003800200 */
.L_x_51:
        /* <DEDUP_REMOVED lines=14> */
.L_x_54:
[----:B------:R-:W-:Y:S05]  /*47b0*/  BSYNC.RECONVERGENT B0 ;  /* 0x0000000000007941 */ /* 0x000fea0003800200 */
.L_x_53:
        /* <DEDUP_REMOVED lines=14> */
.L_x_56:
[----:B------:R-:W-:Y:S05]  /*48a0*/  BSYNC.RECONVERGENT B0 ;  /* 0x0000000000007941 */ /* 0x000fea0003800200 */
.L_x_55:
        /* <DEDUP_REMOVED lines=14> */
.L_x_58:
[----:B------:R-:W-:Y:S05]  /*4990*/  BSYNC.RECONVERGENT B0 ;  /* 0x0000000000007941 */ /* 0x000fea0003800200 */
.L_x_57:
        /* <DEDUP_REMOVED lines=14> */
.L_x_60:
[----:B------:R-:W-:Y:S05]  /*4a80*/  BSYNC.RECONVERGENT B0 ;  /* 0x0000000000007941 */ /* 0x000fea0003800200 */
.L_x_59:
        /* <DEDUP_REMOVED lines=14> */
.L_x_62:
[----:B------:R-:W-:Y:S05]  /*4b70*/  BSYNC.RECONVERGENT B0 ;  /* 0x0000000000007941 */ /* 0x000fea0003800200 */
.L_x_61:
        /* <DEDUP_REMOVED lines=14> */
.L_x_64:
[----:B------:R-:W-:Y:S05]  /*4c60*/  BSYNC.RECONVERGENT B0 ;  /* 0x0000000000007941 */ /* 0x000fea0003800200 */
.L_x_63:
        /* <DEDUP_REMOVED lines=14> */
.L_x_66:
[----:B------:R-:W-:Y:S05]  /*4d50*/  BSYNC.RECONVERGENT B0 ;  /* 0x0000000000007941 */ /* 0x000fea0003800200 */
.L_x_65:
        /* <DEDUP_REMOVED lines=14> */
.L_x_68:
[----:B------:R-:W-:Y:S05]  /*4e40*/  BSYNC.RECONVERGENT B0 ;  /* 0x0000000000007941 */ /* 0x000fea0003800200 */
.L_x_67:
        /* <DEDUP_REMOVED lines=14> */
.L_x_70:
[----:B------:R-:W-:Y:S05]  /*4f30*/  BSYNC.RECONVERGENT B0 ;  /* 0x0000000000007941 */ /* 0x000fea0003800200 */
.L_x_69:
        /* <DEDUP_REMOVED lines=14> */
.L_x_72:
[----:B------:R-:W-:Y:S05]  /*5020*/  BSYNC.RECONVERGENT B0 ;  /* 0x0000000000007941 */ /* 0x000fea0003800200 */
.L_x_71:
        /* <DEDUP_REMOVED lines=14> */
.L_x_74:
[----:B------:R-:W-:Y:S05]  /*5110*/  BSYNC.RECONVERGENT B0 ;  /* 0x0000000000007941 */ /* 0x000fea0003800200 */
.L_x_73:
        /* <DEDUP_REMOVED lines=14> */
.L_x_76:
[----:B------:R-:W-:Y:S05]  /*5200*/  BSYNC.RECONVERGENT B0 ;  /* 0x0000000000007941 */ /* 0x000fea0003800200 */
.L_x_75:
        /* <DEDUP_REMOVED lines=14> */
.L_x_78:
[----:B------:R-:W-:Y:S05]  /*52f0*/  BSYNC.RECONVERGENT B0 ;  /* 0x0000000000007941 */ /* 0x000fea0003800200 */
.L_x_77:
        /* <DEDUP_REMOVED lines=14> */
.L_x_80:
[----:B------:R-:W-:Y:S05]  /*53e0*/  BSYNC.RECONVERGENT B0 ;  /* 0x0000000000007941 */ /* 0x000fea0003800200 */
.L_x_79:
        /* <DEDUP_REMOVED lines=14> */
.L_x_82:
[----:B------:R-:W-:Y:S05]  /*54d0*/  BSYNC.RECONVERGENT B0 ;  /* 0x0000000000007941 */ /* 0x000fea0003800200 */
.L_x_81:
        /* <DEDUP_REMOVED lines=14> */
.L_x_84:
[----:B------:R-:W-:Y:S05]  /*55c0*/  BSYNC.RECONVERGENT B0 ;  /* 0x0000000000007941 */ /* 0x000fea0003800200 */
.L_x_83:
        /* <DEDUP_REMOVED lines=14> */
.L_x_86:
[----:B------:R-:W-:Y:S05]  /*56b0*/  BSYNC.RECONVERGENT B0 ;  /* 0x0000000000007941 */ /* 0x000fea0003800200 */
.L_x_85:
        /* <DEDUP_REMOVED lines=14> */
.L_x_88:
[----:B------:R-:W-:Y:S05]  /*57a0*/  BSYNC.RECONVERGENT B0 ;  /* 0x0000000000007941 */ /* 0x000fea0003800200 */
.L_x_87:
        /* <DEDUP_REMOVED lines=14> */
.L_x_90:
[----:B------:R-:W-:Y:S05]  /*5890*/  BSYNC.RECONVERGENT B0 ;  /* 0x0000000000007941 */ /* 0x000fea0003800200 */
.L_x_89:
        /* <DEDUP_REMOVED lines=14> */
.L_x_92:
[----:B------:R-:W-:Y:S05]  /*5980*/  BSYNC.RECONVERGENT B0 ;  /* 0x0000000000007941 */ /* 0x000fea0003800200 */
.L_x_91:
        /* <DEDUP_REMOVED lines=14> */
.L_x_94:
[----:B------:R-:W-:Y:S05]  /*5a70*/  BSYNC.RECONVERGENT B0 ;  /* 0x0000000000007941 */ /* 0x000fea0003800200 */
.L_x_93:
        /* <DEDUP_REMOVED lines=13> */
.L_x_96:
[----:B------:R-:W-:Y:S05]  /*5b50*/  BSYNC.RECONVERGENT B0 ;  /* 0x0000000000007941 */ /* 0x000fea0003800200 */
.L_x_95:
        /* <DEDUP_REMOVED lines=13> */
.L_x_98:
[----:B------:R-:W-:Y:S05]  /*5c30*/  BSYNC.RECONVERGENT B0 ;  /* 0x0000000000007941 */ /* 0x000fea0003800200 */
.L_x_97:
        /* <DEDUP_REMOVED lines=13> */
.L_x_100:
[----:B------:R-:W-:Y:S05]  /*5d10*/  BSYNC.RECONVERGENT B0 ;  /* 0x0000000000007941 */ /* 0x000fea0003800200 */
.L_x_99:
[----:B------:R-:W-:Y:S05]  /*5d20*/  @!P0 BRA `(.L_x_101) ;  /* 0x0000000000308947 */ /* 0x000fea0003800000 */
[----:B--234-:R-:W2:Y:S01]  /*5d30*/  LDL R37, [R1+0xfc] ;  /* 0x0000fc0001257983 */ /* 0x01cea20000100800 */
[----:B------:R-:W-:Y:S01]  /*5d40*/  FSETP.GEU.AND P0, PT, R35, R0, PT ;  /* 0x000000002300720b */ /* 0x000fe20003f0e000 */
[----:B------:R-:W-:Y:S03]  /*5d50*/  BSSY.RECONVERGENT B0, `(.L_x_101) ;  /* 0x0000009000007945 */ /* 0x000fe60003800200 */
[----:B--2---:R-:W-:-:S13]  /*5d60*/  ISETP.LT.OR P0, PT, R37, RZ, P0 ;  /* 0x000000ff2500720c */ /* 0x004fda0000701670 */
[----:B------:R-:W-:Y:S05]  /*5d70*/  @P0 BRA `(.L_x_102) ;  /* 0x0000000000180947 */ /* 0x000fea0003800000 */
[----:B------:R-:W-:-:S05]  /*5d80*/  IMAD.IADD R2, R2, 0x1, R3 ;  /* 0x0000000102027824 */ /* 0x000fca00078e0203 */
[----:B------:R-:W-:-:S13]  /*5d90*/  ISETP.GE.AND P0, PT, R2, R46, PT ;  /* 0x0000002e0200720c */ /* 0x000fda0003f06270 */
[C---:B------:R-:W-:Y:S02]  /*5da0*/  @!P0 IMAD R0, R2.reuse, 0x4, R47 ;  /* 0x0000000402008824 */ /* 0x040fe400078e022f */
[----:B------:R-:W-:-:S03]  /*5db0*/  @!P0 IMAD R2, R2, 0x4, R49 ;  /* 0x0000000402028824 */ /* 0x000fc600078e0231 */
[----:B------:R2:W-:Y:S04]  /*5dc0*/  @!P0 STS [R0], R35 ;  /* 0x0000002300008388 */ /* 0x0005e80000000800 */
[----:B------:R2:W-:Y:S02]  /*5dd0*/  @!P0 STS [R2], R37 ;  /* 0x0000002502008388 */ /* 0x0005e40000000800 */
.L_x_102:
[----:B------:R-:W-:Y:S05]  /*5de0*/  BSYNC.RECONVERGENT B0 ;  /* 0x0000000000007941 */ /* 0x000fea0003800200 */
.L_x_101:
[----:B------:R-:W-:Y:S05]  /*5df0*/  BRA.DIV UR8, `(.L_x_103) ;  /* 0x00000016088c7947 */ /* 0x000fea000b800000 */
[----:B--2---:R-:W-:Y:S01]  /*5e00*/  IMAD.U32 R0, RZ, RZ, UR8 ;  /* 0x00000008ff007e24 */ /* 0x004fe2000f8e00ff */
[----:B------:R-:W-:-:S06]  /*5e10*/  NOP ;  /* 0x0000000000007918 */ /* 0x000fcc0000000000 */
.L_x_140:
[----:B-1----:R-:W-:-:S13]  /*5e20*/  ISETP.GE.AND P0, PT, R51, 0x1, PT ;  /* 0x000000013300780c */ /* 0x002fda0003f06270 */
[----:B------:R-:W-:Y:S05]  /*5e30*/  @!P0 BRA `(.L_x_22) ;  /* 0x0000000000c88947 */ /* 0x000fea0003800000 */
[----:B------:R-:W-:-:S13]  /*5e40*/  ISETP.GE.AND P0, PT, R50, 0x1, PT ;  /* 0x000000013200780c */ /* 0x000fda0003f06270 */
[----:B------:R-:W-:Y:S05]  /*5e50*/  @!P0 BRA `(.L_x_104) ;  /* 0x0000000000b48947 */ /* 0x000fea0003800000 */
[----:B------:R-:W-:-:S07]  /*5e60*/  IMAD.MOV.U32 R3, RZ, RZ, 0x2 ;  /* 0x00000002ff037424 */ /* 0x000fce00078e00ff */
.L_x_113:
[----:B------:R-:W-:-:S04]  /*5e70*/  SHF.R.S32.HI R0, RZ, 0x1, R3 ;  /* 0x00000001ff007819 */ /* 0x000fc80000011403 */
[----:B------:R-:W-:-:S13]  /*5e80*/  ISETP.GE.AND P0, PT, R0, 0x1, PT ;  /* 0x000000010000780c */ /* 0x000fda0003f06270 */
[----:B----4-:R-:W-:Y:S05]  /*5e90*/  @!P0 BRA `(.L_x_105) ;  /* 0x0000000000988947 */ /* 0x010fea0003800000 */
.L_x_112:
[----:B------:R-:W-:Y:S01]  /*5ea0*/  ISETP.GE.AND P0, PT, R41, R46, PT ;  /* 0x0000002e2900720c */ /* 0x000fe20003f06270 */
[----:B------:R-:W-:-:S12]  /*5eb0*/  BSSY.RECONVERGENT B0, `(.L_x_106) ;  /* 0x000001e000007945 */ /* 0x000fd80003800200 */
[----:B----4-:R-:W-:Y:S05]  /*5ec0*/  @P0 BRA `(.L_x_107) ;  /* 0x0000000000700947 */ /* 0x010fea0003800000 */
[----:B------:R-:W-:-:S07]  /*5ed0*/  IMAD.MOV.U32 R2, RZ, RZ, R41 ;  /* 0x000000ffff027224 */ /* 0x000fce00078e0029 */
.L_x_110:
[----:B----4-:R-:W-:Y:S01]  /*5ee0*/  LOP3.LUT R38, R2, R0, RZ, 0x3c, !PT ;  /* 0x0000000002267212 */ /* 0x010fe200078e3cff */
[----:B------:R-:W-:Y:S03]  /*5ef0*/  BSSY.RECONVERGENT B1, `(.L_x_108) ;  /* 0x0000016000017945 */ /* 0x000fe60003800200 */
[----:B------:R-:W-:-:S13]  /*5f00*/  ISETP.GT.U32.AND P0, PT, R38, R2, PT ;  /* 0x000000022600720c */ /* 0x000fda0003f04070 */
[----:B------:R-:W-:Y:S05]  /*5f10*/  @!P0 BRA `(.L_x_109) ;  /* 0x00000000004c8947 */ /* 0x000fea0003800000 */
[C-C-:B------:R-:W-:Y:S01]  /*5f20*/  IMAD R39, R2.reuse, 0x4, R47.reuse ;  /* 0x0000000402277824 */ /* 0x140fe200078e022f */
[----:B------:R-:W-:Y:S01]  /*5f30*/  LOP3.LUT P1, RZ, R2, R3, RZ, 0xc0, !PT ;  /* 0x0000000302ff7212 */ /* 0x000fe2000782c0ff */
[C---:B------:R-:W-:Y:S02]  /*5f40*/  IMAD R51, R38.reuse, 0x4, R47 ;  /* 0x0000000426337824 */ /* 0x040fe400078e022f */
[--C-:B------:R-:W-:Y:S01]  /*5f50*/  IMAD R38, R38, 0x4, R49.reuse ;  /* 0x0000000426267824 */ /* 0x100fe200078e0231 */
[----:B------:R-:W-:Y:S01]  /*5f60*/  LDS R50, [R39] ;  /* 0x0000000027327984 */ /* 0x000fe20000000800 */
[----:B------:R-:W-:-:S03]  /*5f70*/  IMAD R55, R2, 0x4, R49 ;  /* 0x0000000402377824 */ /* 0x000fc600078e0231 */
[----:B------:R-:W1:Y:S02]  /*5f80*/  LDS R53, [R51] ;  /* 0x0000000033357984 */ /* 0x000e640000000800 */
[CC--:B-1----:R-:W-:Y:S02]  /*5f90*/  FSETP.GEU.AND P2, PT, R50.reuse, R53.reuse, PT ;  /* 0x000000353200720b */ /* 0x0c2fe40003f4e000 */
[----:B------:R-:W-:Y:S02]  /*5fa0*/  FSETP.GT.AND P0, PT, R50, R53, PT ;  /* 0x000000353200720b */ /* 0x000fe40003f04000 */
[----:B---3--:R-:W-:Y:S02]  /*5fb0*/  SEL R36, RZ, 0xffffffff, P2 ;  /* 0xffffffffff247807 */ /* 0x008fe40001000000 */
[----:B------:R-:W-:-:S04]  /*5fc0*/  @!P1 SEL R36, RZ, 0xffffffff, !P0 ;  /* 0xffffffffff249807 */ /* 0x000fc80004000000 */
[----:B------:R-:W-:-:S04]  /*5fd0*/  LOP3.LUT R36, R36, 0x1, RZ, 0xc0, !PT ;  /* 0x0000000124247812 */ /* 0x000fc800078ec0ff */
[----:B------:R-:W-:-:S13]  /*5fe0*/  ISETP.NE.U32.AND P0, PT, R36, 0x1, PT ;  /* 0x000000012400780c */ /* 0x000fda0003f05070 */
[----:B------:R-:W1:Y:S04]  /*5ff0*/  @!P0 LDS R36, [R38] ;  /* 0x0000000026248984 */ /* 0x000e680000000800 */
[----:B------:R-:W2:Y:S04]  /*6000*/  @!P0 LDS R37, [R55] ;  /* 0x0000000037258984 */ /* 0x000ea80000000800 */
[----:B------:R4:W-:Y:S04]  /*6010*/  @!P0 STS [R39], R53 ;  /* 0x0000003527008388 */ /* 0x0009e80000000800 */
[----:B------:R4:W-:Y:S04]  /*6020*/  @!P0 STS [R51], R50 ;  /* 0x0000003233008388 */ /* 0x0009e80000000800 */
[----:B-1----:R4:W-:Y:S04]  /*6030*/  @!P0 STS [R55], R36 ;  /* 0x0000002437008388 */ /* 0x0029e80000000800 */
[----:B--2---:R4:W-:Y:S02]  /*6040*/  @!P0 STS [R38], R37 ;  /* 0x0000002526008388 */ /* 0x0049e40000000800 */
.L_x_109:
[----:B------:R-:W-:Y:S05]  /*6050*/  BSYNC.RECONVERGENT B1 ;  /* 0x0000000000017941 */ /* 0x000fea0003800200 */
.L_x_108:
[----:B------:R-:W-:-:S05]  /*6060*/  VIADD R2, R2, 0x20 ;  /* 0x0000002002027836 */ /* 0x000fca0000000000 */
[----:B------:R-:W-:-:S13]  /*6070*/  ISETP.GE.AND P0, PT, R2, R46, PT ;  /* 0x0000002e0200720c */ /* 0x000fda0003f06270 */
[----:B------:R-:W-:Y:S05]  /*6080*/  @!P0 BRA `(.L_x_110) ;  /* 0xfffffffc00948947 */ /* 0x000fea000383ffff */
.L_x_107:
[----:B------:R-:W-:Y:S05]  /*6090*/  BSYNC.RECONVERGENT B0 ;  /* 0x0000000000007941 */ /* 0x000fea0003800200 */
.L_x_106:
[----:B------:R-:W-:Y:S05]  /*60a0*/  BRA.DIV UR8, `(.L_x_111) ;  /* 0x0000001208f87947 */ /* 0x000fea000b800000 */
[----:B------:R-:W-:Y:S01]  /*60b0*/  IMAD.U32 R2, RZ, RZ, UR8 ;  /* 0x00000008ff027e24 */ /* 0x000fe2000f8e00ff */
[----:B------:R-:W-:-:S06]  /*60c0*/  NOP ;  /* 0x0000000000007918 */ /* 0x000fcc0000000000 */
.L_x_143:
[----:B------:R-:W-:Y:S02]  /*60d0*/  ISETP.GT.U32.AND P0, PT, R0, 0x1, PT ;  /* 0x000000010000780c */ /* 0x000fe40003f04070 */
[----:B------:R-:W-:-:S11]  /*60e0*/  SHF.R.U32.HI R0, RZ, 0x1, R0 ;  /* 0x00000001ff007819 */ /* 0x000fd60000011600 */
[----:B------:R-:W-:Y:S05]  /*60f0*/  @P0 BRA `(.L_x_112) ;  /* 0xfffffffc00680947 */ /* 0x000fea000383ffff */
.L_x_105:
[----:B------:R-:W-:-:S05]  /*6100*/  IMAD.SHL.U32 R3, R3, 0x2, RZ ;  /* 0x0000000203037824 */ /* 0x000fca00078e00ff */
[----:B------:R-:W-:-:S13]  /*6110*/  ISETP.GT.AND P0, PT, R3, R46, PT ;  /* 0x0000002e0300720c */ /* 0x000fda0003f04270 */
[----:B------:R-:W-:Y:S05]  /*6120*/  @!P0 BRA `(.L_x_113) ;  /* 0xfffffffc00508947 */ /* 0x000fea000383ffff */
.L_x_104:
[----:B------:R-:W-:Y:S05]  /*6130*/  BRA.DIV UR8, `(.L_x_114) ;  /* 0x0000001208ec7947 */ /* 0x000fea000b800000 */
[----:B------:R-:W-:Y:S01]  /*6140*/  IMAD.U32 R0, RZ, RZ, UR8 ;  /* 0x00000008ff007e24 */ /* 0x000fe2000f8e00ff */
[----:B------:R-:W-:-:S06]  /*6150*/  NOP ;  /* 0x0000000000007918 */ /* 0x000fcc0000000000 */
.L_x_22:
[----:B------:R-:W-:Y:S05]  /*6160*/  WARPSYNC.ALL ;  /* 0x0000000000007948 */ /* 0x000fea0003800000 */
[----:B------:R-:W5:Y:S01]  /*6170*/  LDCU UR5, c[0x0][0x3ac] ;  /* 0x00007580ff0577ac */ /* 0x000f620008000800 */
[----:B------:R-:W0:Y:S01]  /*6180*/  LDCU UR7, c[0x0][0x398] ;  /* 0x00007300ff0777ac */ /* 0x000e220008000800 */
[----:B-----5:R-:W-:-:S04]  /*6190*/  UIADD3 UR4, UPT, UPT, UR4, UR5, URZ ;  /* 0x0000000504047290 */ /* 0x020fc8000fffe0ff */
[----:B0-----:R-:W-:Y:S01]  /*61a0*/  UISETP.GE.AND UP0, UPT, UR4, UR7, UPT ;  /* 0x000000070400728c */ /* 0x001fe2000bf06270 */
[----:B------:R-:W-:Y:S08]  /*61b0*/  BAR.SYNC.DEFER_BLOCKING 0x0 ;  /* 0x0000000000007b1d */ /* 0x000ff00000010000 */
[----:B------:R-:W-:Y:S05]  /*61c0*/  BRA.U !UP0, `(.L_x_115) ;  /* 0xffffffa908ac7547 */ /* 0x000fea000b83ffff */
.L_x_18:
[----:B------:R-:W0:Y:S01]  /*61d0*/  LDC R0, c[0x0][0x3a8] ;  /* 0x0000ea00ff007b82 */ /* 0x000e220000000800 */
[----:B------:R-:W5:Y:S01]  /*61e0*/  LDCU UR5, c[0x0][0x388] ;  /* 0x00007100ff0577ac */ /* 0x000f620008000800 */
[----:B0-----:R-:W-:-:S04]  /*61f0*/  ISETP.GE.AND P0, PT, R41, R0, PT ;  /* 0x000000002900720c */ /* 0x001fc80003f06270 */
[----:B-----5:R-:W-:-:S13]  /*6200*/  ISETP.GE.OR P0, PT, R40, UR5, P0 ;  /* 0x0000000528007c0c */ /* 0x020fda0008706670 */
[----:B------:R-:W-:Y:S05]  /*6210*/  @P0 EXIT ;  /* 0x000000000000094d */ /* 0x000fea0003800000 */
[----:B------:R-:W-:Y:S01]  /*6220*/  LOP3.LUT R3, RZ, R41, RZ, 0x33, !PT ;  /* 0x00000029ff037212 */ /* 0x000fe200078e33ff */
[----:B---3--:R-:W0:Y:S01]  /*6230*/  S2R R5, SR_TID.X ;  /* 0x0000000000057919 */ /* 0x008e220000002100 */
[----:B------:R-:W-:Y:S01]  /*6240*/  USHF.R.U32.HI UR6, URZ, 0x5, UR6 ;  /* 0x00000005ff067899 */ /* 0x000fe20008011606 */
[----:B------:R-:W-:Y:S02]  /*6250*/  BSSY.RECONVERGENT B0, `(.L_x_116) ;  /* 0x000002b000007945 */ /* 0x000fe40003800200 */
[----:B------:R-:W-:-:S05]  /*6260*/  IMAD.IADD R4, R3, 0x1, R0 ;  /* 0x0000000103047824 */ /* 0x000fca00078e0200 */
[C---:B------:R-:W-:Y:S02]  /*6270*/  LOP3.LUT R2, R4.reuse, 0x60, RZ, 0xc0, !PT ;  /* 0x0000006004027812 */ /* 0x040fe400078ec0ff */
[----:B------:R-:W-:Y:S02]  /*6280*/  ISETP.GE.U32.AND P1, PT, R4, 0x60, PT ;  /* 0x000000600400780c */ /* 0x000fe40003f26070 */
[----:B------:R-:W-:Y:S02]  /*6290*/  ISETP.NE.AND P0, PT, R2, 0x60, PT ;  /* 0x000000600200780c */ /* 0x000fe40003f05270 */
[----:B------:R-:W3:Y:S01]  /*62a0*/  LDC.64 R2, c[0x0][0x3a0] ;  /* 0x0000e800ff027b82 */ /* 0x000ee20000000a00 */
[----:B0-----:R-:W-:-:S10]  /*62b0*/  SHF.R.U32.HI R19, RZ, 0x5, R5 ;  /* 0x00000005ff137819 */ /* 0x001fd40000011605 */
[----:B------:R-:W-:Y:S05]  /*62c0*/  @!P0 BRA `(.L_x_117) ;  /* 0x00000000008c8947 */ /* 0x000fea0003800000 */
[----:B------:R-:W0:Y:S01]  /*62d0*/  S2UR UR5, SR_CgaCtaId ;  /* 0x00000000000579c3 */ /* 0x000e220000008800 */
[C---:B------:R-:W-:Y:S01]  /*62e0*/  VIADD R9, R19.reuse, UR6 ;  /* 0x0000000613097c36 */ /* 0x040fe20008000000 */
[----:B------:R-:W-:Y:S01]  /*62f0*/  LEA.HI R4, R4, 0x1, RZ, 0x1b ;  /* 0x0000000104047811 */ /* 0x000fe200078fd8ff */
[-C--:B------:R-:W-:Y:S01]  /*6300*/  IMAD R5, R19, R0.reuse, RZ ;  /* 0x0000000013057224 */ /* 0x080fe200078e02ff */
[----:B------:R-:W-:Y:S01]  /*6310*/  UMOV UR4, 0x400 ;  /* 0x0000040000047882 */ /* 0x000fe20000000000 */
[----:B------:R-:W-:Y:S02]  /*6320*/  IMAD.SHL.U32 R9, R9, 0x8, RZ ;  /* 0x0000000809097824 */ /* 0x000fe400078e00ff */
[----:B----4-:R-:W-:Y:S02]  /*6330*/  IMAD.MOV.U32 R6, RZ, RZ, 0x4 ;  /* 0x00000004ff067424 */ /* 0x010fe400078e00ff */
[----:B------:R-:W-:Y:S02]  /*6340*/  IMAD.MOV.U32 R7, RZ, RZ, 0x0 ;  /* 0x00000000ff077424 */ /* 0x000fe400078e00ff */
[--C-:B------:R-:W-:Y:S01]  /*6350*/  IMAD R8, R5, 0x8, R44.reuse ;  /* 0x0000000805087824 */ /* 0x100fe200078e022c */
[----:B------:R-:W-:Y:S01]  /*6360*/  LOP3.LUT R5, R4, 0x3, RZ, 0xc0, !PT ;  /* 0x0000000304057812 */ /* 0x000fe200078ec0ff */
[----:B------:R-:W-:-:S02]  /*6370*/  IMAD R10, R9, R0, R44 ;  /* 0x00000000090a7224 */ /* 0x000fc400078e022c */
[----:B------:R-:W-:Y:S02]  /*6380*/  IMAD.SHL.U32 R4, R4, 0x20, RZ ;  /* 0x0000002004047824 */ /* 0x000fe400078e00ff */
[----:B---3--:R-:W-:-:S04]  /*6390*/  IMAD.WIDE.U32 R6, R2, 0x1, R6 ;  /* 0x0000000102067825 */ /* 0x008fc800078e0006 */
[C---:B------:R-:W-:Y:S02]  /*63a0*/  IMAD R8, R41.reuse, 0x4, R8 ;  /* 0x0000000429087824 */ /* 0x040fe400078e0208 */
[C---:B------:R-:W-:Y:S01]  /*63b0*/  IMAD R10, R41.reuse, 0x4, R10 ;  /* 0x00000004290a7824 */ /* 0x040fe200078e020a */
[----:B0-----:R-:W-:Y:S01]  /*63c0*/  ULEA UR4, UR5, UR4, 0x18 ;  /* 0x0000000405047291 */ /* 0x001fe2000f8ec0ff */
[----:B------:R-:W-:Y:S01]  /*63d0*/  IMAD R11, R40, R0, R41 ;  /* 0x00000000280b7224 */ /* 0x000fe200078e0229 */
[----:B------:R-:W-:Y:S01]  /*63e0*/  LOP3.LUT R41, R41, 0x60, R4, 0xf8, !PT ;  /* 0x0000006029297812 */ /* 0x000fe200078ef804 */
[----:B------:R-:W-:Y:S02]  /*63f0*/  IMAD.MOV R9, RZ, RZ, -R5 ;  /* 0x000000ffff097224 */ /* 0x000fe400078e0a05 */
[----:B------:R-:W-:Y:S02]  /*6400*/  IMAD.IADD R17, R7, 0x1, R3 ;  /* 0x0000000107117824 */ /* 0x000fe400078e0203 */
[----:B------:R-:W-:-:S02]  /*6410*/  VIADD R8, R8, UR4 ;  /* 0x0000000408087c36 */ /* 0x000fc40008000000 */
[----:B------:R-:W-:-:S07]  /*6420*/  VIADD R10, R10, UR4 ;  /* 0x000000040a0a7c36 */ /* 0x000fce0008000000 */
.L_x_118:
[----:B0-----:R0:W3:Y:S01]  /*6430*/  LDS R13, [R10] ;  /* 0x000000000a0d7984 */ /* 0x0010e20000000800 */
[----:B------:R-:W-:Y:S02]  /*6440*/  IMAD.MOV.U32 R4, RZ, RZ, R6 ;  /* 0x000000ffff047224 */ /* 0x000fe400078e0006 */
[----:B------:R-:W-:Y:S01]  /*6450*/  IMAD.MOV.U32 R5, RZ, RZ, R17 ;  /* 0x000000ffff057224 */ /* 0x000fe200078e0011 */
[----:B------:R4:W5:Y:S01]  /*6460*/  LDS R15, [R8] ;  /* 0x00000000080f7984 */ /* 0x0009620000000800 */
[----:B------:R-:W-:Y:S02]  /*6470*/  VIADD R9, R9, 0x1 ;  /* 0x0000000109097836 */ /* 0x000fe40000000000 */
[----:B------:R-:W-:-:S03]  /*6480*/  IMAD.WIDE R4, R11, 0x8, R4 ;  /* 0x000000080b047825 */ /* 0x000fc600078e0204 */
[----:B------:R-:W-:Y:S01]  /*6490*/  ISETP.NE.AND P0, PT, R9, RZ, PT ;  /* 0x000000ff0900720c */ /* 0x000fe20003f05270 */
[----:B0-----:R-:W-:Y:S02]  /*64a0*/  VIADD R10, R10, 0x80 ;  /* 0x000000800a0a7836 */ /* 0x001fe40000000000 */
[----:B----4-:R-:W-:Y:S02]  /*64b0*/  VIADD R8, R8, 0x80 ;  /* 0x0000008008087836 */ /* 0x010fe40000000000 */
[----:B------:R-:W-:Y:S01]  /*64c0*/  VIADD R11, R11, 0x20 ;  /* 0x000000200b0b7836 */ /* 0x000fe20000000000 */
[----:B---3--:R0:W-:Y:S04]  /*64d0*/  STG.E desc[UR10][R4.64+-0x4], R13 ;  /* 0xfffffc0d04007986 */ /* 0x0081e8000c10190a */
[----:B-----5:R0:W-:Y:S03]  /*64e0*/  STG.E desc[UR10][R4.64], R15 ;  /* 0x0000000f04007986 */ /* 0x0201e6000c10190a */
[----:B------:R-:W-:Y:S05]  /*64f0*/  @P0 BRA `(.L_x_118) ;  /* 0xfffffffc00cc0947 */ /* 0x000fea000383ffff */
.L_x_117:
[----:B------:R-:W-:Y:S05]  /*6500*/  BSYNC.RECONVERGENT B0 ;  /* 0x0000000000007941 */ /* 0x000fea0003800200 */
.L_x_116:
[----:B------:R-:W-:Y:S05]  /*6510*/  @!P1 EXIT ;  /* 0x000000000000994d */ /* 0x000fea0003800000 */
[----:B------:R-:W5:Y:S01]  /*6520*/  S2R R7, SR_CgaCtaId ;  /* 0x0000000000077919 */ /* 0x000f620000008800 */
[----:B------:R-:W-:Y:S01]  /*6530*/  IMAD.IADD R8, R0, 0x1, -R41 ;  /* 0x0000000100087824 */ /* 0x000fe200078e0a29 */
[----:B---3--:R-:W-:Y:S01]  /*6540*/  IADD3 R2, P0, PT, R2, 0x200, RZ ;  /* 0x0000020002027810 */ /* 0x008fe20007f1e0ff */
[C---:B0-----:R-:W-:Y:S01]  /*6550*/  VIADD R4, R19.reuse, UR6 ;  /* 0x0000000613047c36 */ /* 0x041fe20008000000 */
[----:B------:R-:W-:Y:S01]  /*6560*/  BSSY.RECONVERGENT B0, `(.L_x_119) ;  /* 0x000005f000007945 */ /* 0x000fe20003800200 */
[-C--:B------:R-:W-:Y:S01]  /*6570*/  IMAD R9, R19, R0.reuse, RZ ;  /* 0x0000000013097224 */ /* 0x080fe200078e02ff */
[----:B------:R-:W-:Y:S01]  /*6580*/  ISETP.GT.AND P1, PT, R8, 0x180, PT ;  /* 0x000001800800780c */ /* 0x000fe20003f24270 */
[----:B------:R-:W-:Y:S01]  /*6590*/  IMAD.SHL.U32 R5, R4, 0x8, RZ ;  /* 0x0000000804057824 */ /* 0x000fe200078e00ff */
[----:B------:R-:W-:Y:S01]  /*65a0*/  MOV R4, 0x400 ;  /* 0x0000040000047802 */ /* 0x000fe20000000f00 */
[--C-:B----4-:R-:W-:Y:S02]  /*65b0*/  IMAD R6, R9, 0x8, R44.reuse ;  /* 0x0000000809067824 */ /* 0x110fe400078e022c */
[----:B------:R-:W-:-:S02]  /*65c0*/  IMAD R44, R5, R0, R44 ;  /* 0x00000000052c7224 */ /* 0x000fc400078e022c */
[C---:B------:R-:W-:Y:S02]  /*65d0*/  IMAD R6, R41.reuse, 0x4, R6 ;  /* 0x0000000429067824 */ /* 0x040fe400078e0206 */
[----:B------:R-:W-:Y:S02]  /*65e0*/  IMAD R44, R41, 0x4, R44 ;  /* 0x00000004292c7824 */ /* 0x000fe400078e022c */
[----:B------:R-:W-:Y:S01]  /*65f0*/  IMAD.X R3, RZ, RZ, R3, P0 ;  /* 0x000000ffff037224 */ /* 0x000fe200000e0603 */
[----:B------:R-:W-:Y:S01]  /*6600*/  PLOP3.LUT P0, PT, PT, PT, PT, 0x80, 0x8 ;  /* 0x000000000008781c */ /* 0x000fe20003f0f070 */
[----:B------:R-:W-:Y:S01]  /*6610*/  IMAD R9, R40, R0, R41 ;  /* 0x0000000028097224 */ /* 0x000fe200078e0229 */
[----:B-----5:R-:W-:-:S04]  /*6620*/  LEA R7, R7, R4, 0x18 ;  /* 0x0000000407077211 */ /* 0x020fc800078ec0ff */
[--C-:B------:R-:W-:Y:S02]  /*6630*/  IADD3 R8, PT, PT, R6, 0x100, R7.reuse ;  /* 0x0000010006087810 */ /* 0x100fe40007ffe007 */
[----:B------:R-:W-:Y:S01]  /*6640*/  IADD3 R10, PT, PT, R44, 0x100, R7 ;  /* 0x000001002c0a7810 */ /* 0x000fe20007ffe007 */
[----:B------:R-:W-:Y:S06]  /*6650*/  @!P1 BRA `(.L_x_120) ;  /* 0x00000004003c9947 */ /* 0x000fec0003800000 */
[----:B------:R-:W-:Y:S01]  /*6660*/  PLOP3.LUT P0, PT, PT, PT, PT, 0x8, 0x80 ;  /* 0x000000000080781c */ /* 0x000fe20003f0e170 */
[----:B------:R-:W-:-:S12]  /*6670*/  VIADD R30, R0, 0xfffffe80 ;  /* 0xfffffe80001e7836 */ /* 0x000fd80000000000 */
.L_x_121:
[----:B------:R-:W0:Y:S01]  /*6680*/  LDS R11, [R10+-0x100] ;  /* 0xffff00000a0b7984 */ /* 0x000e220000000800 */
[----:B---3--:R-:W-:-:S03]  /*6690*/  IMAD.WIDE R4, R9, 0x8, R2 ;  /* 0x0000000809047825 */ /* 0x008fc600078e0202 */
[----:B------:R-:W3:Y:S01]  /*66a0*/  LDS R13, [R8+-0x100] ;  /* 0xffff0000080d7984 */ /* 0x000ee20000000800 */
[C---:B------:R-:W-:Y:S02]  /*66b0*/  VIADD R7, R9.reuse, 0x80 ;  /* 0x0000008009077836 */ /* 0x040fe40000000000 */
[----:B-1----:R-:W-:Y:S01]  /*66c0*/  VIADD R45, R9, 0x100 ;  /* 0x00000100092d7836 */ /* 0x002fe20000000000 */
[----:B------:R-:W1:Y:S01]  /*66d0*/  LDS R15, [R10+-0x80] ;  /* 0xffff80000a0f7984 */ /* 0x000e620000000800 */
[----:B------:R-:W-:-:S03]  /*66e0*/  IMAD.WIDE R6, R7, 0x8, R2 ;  /* 0x0000000807067825 */ /* 0x000fc600078e0202 */
[----:B------:R-:W4:Y:S01]  /*66f0*/  LDS R17, [R8+-0x80] ;  /* 0xffff800008117984 */ /* 0x000f220000000800 */
[----:B------:R-:W-:-:S03]  /*6700*/  VIADD R41, R41, 0x200 ;  /* 0x0000020029297836 */ /* 0x000fc60000000000 */
[----:B------:R-:W5:Y:S02]  /*6710*/  LDS R19, [R10] ;  /* 0x000000000a137984 */ /* 0x000f640000000800 */
[----:B------:R-:W-:Y:S02]  /*6720*/  ISETP.GE.AND P1, PT, R41, R30, PT ;  /* 0x0000001e2900720c */ /* 0x000fe40003f26270 */
[----:B------:R-:W2:Y:S04]  /*6730*/  LDS R21, [R8] ;  /* 0x0000000008157984 */ /* 0x000ea80000000800 */
[----:B------:R-:W2:Y:S04]  /*6740*/  LDS R23, [R10+0x80] ;  /* 0x000080000a177984 */ /* 0x000ea80000000800 */
        /* <DEDUP_REMOVED lines=23> */
[----:B------:R3:W2:Y:S04]  /*68c0*/  LDS R26, [R10+0x680] ;  /* 0x000680000a1a7984 */ /* 0x0006a80000000800 */
[----:B------:R1:W2:Y:S04]  /*68d0*/  LDS R28, [R8+0x680] ;  /* 0x00068000081c7984 */ /* 0x0002a80000000800 */
[----:B0-----:R-:W-:Y:S01]  /*68e0*/  STG.E desc[UR10][R4.64+-0x200], R11 ;  /* 0xfffe000b04007986 */ /* 0x001fe2000c10190a */
[----:B---3--:R-:W-:-:S03]  /*68f0*/  VIADD R10, R10, 0x800 ;  /* 0x000008000a0a7836 */ /* 0x008fc60000000000 */
[----:B------:R0:W-:Y:S01]  /*6900*/  STG.E desc[UR10][R4.64+-0x1fc], R13 ;  /* 0xfffe040d04007986 */ /* 0x0001e2000c10190a */
[----:B-1----:R-:W-:-:S03]  /*6910*/  VIADD R8, R8, 0x800 ;  /* 0x0000080008087836 */ /* 0x002fc60000000000 */
[----:B------:R-:W-:Y:S04]  /*6920*/  STG.E desc[UR10][R4.64+-0x100], R15 ;  /* 0xffff000f04007986 */ /* 0x000fe8000c10190a */
[----:B----4-:R-:W-:Y:S04]  /*6930*/  STG.E desc[UR10][R4.64+-0xfc], R17 ;  /* 0xffff041104007986 */ /* 0x010fe8000c10190a */
[----:B-----5:R-:W-:Y:S01]  /*6940*/  STG.E desc[UR10][R4.64], R19 ;  /* 0x0000001304007986 */ /* 0x020fe2000c10190a */
[----:B0-----:R-:W-:-:S03]  /*6950*/  IMAD.WIDE R12, R45, 0x8, R2 ;  /* 0x000000082d0c7825 */ /* 0x001fc600078e0202 */
[----:B--2---:R-:W-:Y:S04]  /*6960*/  STG.E desc[UR10][R4.64+0x4], R21 ;  /* 0x0000041504007986 */ /* 0x004fe8000c10190a */
[----:B------:R-:W-:Y:S04]  /*6970*/  STG.E desc[UR10][R4.64+0x100], R23 ;  /* 0x0001001704007986 */ /* 0x000fe8000c10190a */
[----:B------:R0:W-:Y:S04]  /*6980*/  STG.E desc[UR10][R4.64+0x104], R25 ;  /* 0x0001041904007986 */ /* 0x0001e8000c10190a */
[----:B------:R3:W-:Y:S04]  /*6990*/  STG.E desc[UR10][R6.64+-0x200], R27 ;  /* 0xfffe001b06007986 */ /* 0x0007e8000c10190a */
[----:B------:R3:W-:Y:S01]  /*69a0*/  STG.E desc[UR10][R6.64+-0x1fc], R29 ;  /* 0xfffe041d06007986 */ /* 0x0007e2000c10190a */
[----:B0-----:R-:W-:-:S03]  /*69b0*/  VIADD R5, R9, 0x180 ;  /* 0x0000018009057836 */ /* 0x001fc60000000000 */
[----:B------:R3:W-:Y:S01]  /*69c0*/  STG.E desc[UR10][R6.64+-0x100], R31 ;  /* 0xffff001f06007986 */ /* 0x0007e2000c10190a */
[----:B------:R-:W-:Y:S02]  /*69d0*/  VIADD R9, R9, 0x200 ;  /* 0x0000020009097836 */ /* 0x000fe40000000000 */
[----:B------:R-:W-:Y:S01]  /*69e0*/  IMAD.WIDE R4, R5, 0x8, R2 ;  /* 0x0000000805047825 */ /* 0x000fe200078e0202 */
[----:B------:R3:W-:Y:S04]  /*69f0*/  STG.E desc[UR10][R6.64+-0xfc], R33 ;  /* 0xffff042106007986 */ /* 0x0007e8000c10190a */
        /* <DEDUP_REMOVED lines=19> */
[----:B------:R3:W-:Y:S01]  /*6b30*/  STG.E desc[UR10][R4.64+0x104], R28 ;  /* 0x0001041c04007986 */ /* 0x0007e2000c10190a */
[----:B------:R-:W-:Y:S05]  /*6b40*/  @!P1 BRA `(.L_x_121) ;  /* 0xfffffff800cc9947 */ /* 0x000fea000383ffff */
.L_x_120:
[----:B------:R-:W-:Y:S05]  /*6b50*/  BSYNC.RECONVERGENT B0 ;  /* 0x0000000000007941 */ /* 0x000fea0003800200 */
.L_x_119:
[----:B---3--:R-:W-:Y:S01]  /*6b60*/  IMAD.IADD R4, R0, 0x1, -R41 ;  /* 0x0000000100047824 */ /* 0x008fe200078e0a29 */
[----:B------:R-:W-:Y:S04]  /*6b70*/  BSSY.RECONVERGENT B0, `(.L_x_122) ;  /* 0x000002b000007945 */ /* 0x000fe80003800200 */
[----:B------:R-:W-:-:S13]  /*6b80*/  ISETP.GT.AND P1, PT, R4, 0x80, PT ;  /* 0x000000800400780c */ /* 0x000fda0003f24270 */
[----:B------:R-:W-:Y:S05]  /*6b90*/  @!P1 BRA `(.L_x_123) ;  /* 0x0000000000a09947 */ /* 0x000fea0003800000 */
[----:B------:R-:W0:Y:S01]  /*6ba0*/  LDS R11, [R10+-0x100] ;  /* 0xffff00000a0b7984 */ /* 0x000e220000000800 */
[C---:B------:R-:W-:Y:S01]  /*6bb0*/  VIADD R7, R9.reuse, 0x80 ;  /* 0x0000008009077836 */ /* 0x040fe20000000000 */
[----:B------:R-:W-:Y:S01]  /*6bc0*/  PLOP3.LUT P0, PT, PT, PT, PT, 0x8, 0x80 ;  /* 0x000000000080781c */ /* 0x000fe20003f0e170 */
[--C-:B------:R-:W-:Y:S01]  /*6bd0*/  IMAD.WIDE R4, R9, 0x8, R2.reuse ;  /* 0x0000000809047825 */ /* 0x100fe200078e0202 */
[----:B------:R-:W3:Y:S03]  /*6be0*/  LDS R13, [R8+-0x100] ;  /* 0xffff0000080d7984 */ /* 0x000ee60000000800 */
[----:B------:R-:W-:Y:S01]  /*6bf0*/  IMAD.WIDE R6, R7, 0x8, R2 ;  /* 0x0000000807067825 */ /* 0x000fe200078e0202 */
[----:B------:R-:W4:Y:S03]  /*6c00*/  LDS R15, [R10+-0x80] ;  /* 0xffff80000a0f7984 */ /* 0x000f260000000800 */
[----:B------:R-:W-:Y:S01]  /*6c10*/  VIADD R41, R41, 0x100 ;  /* 0x0000010029297836 */ /* 0x000fe20000000000 */
[----:B------:R-:W5:Y:S01]  /*6c20*/  LDS R17, [R8+-0x80] ;  /* 0xffff800008117984 */ /* 0x000f620000000800 */
[----:B------:R-:W-:-:S03]  /*6c30*/  VIADD R9, R9, 0x100 ;  /* 0x0000010009097836 */ /* 0x000fc60000000000 */
[----:B------:R-:W1:Y:S04]  /*6c40*/  LDS R19, [R10] ;  /* 0x000000000a137984 */ /* 0x000e680000000800 */
        /* <DEDUP_REMOVED lines=11> */
[----:B0-----:R0:W-:Y:S01]  /*6d00*/  STG.E desc[UR10][R4.64+-0x200], R11 ;  /* 0xfffe000b04007986 */ /* 0x0011e2000c10190a */
[----:B---3--:R-:W-:-:S03]  /*6d10*/  VIADD R10, R10, 0x400 ;  /* 0x000004000a0a7836 */ /* 0x008fc60000000000 */
[----:B------:R0:W-:Y:S01]  /*6d20*/  STG.E desc[UR10][R4.64+-0x1fc], R13 ;  /* 0xfffe040d04007986 */ /* 0x0001e2000c10190a */
[----:B----4-:R-:W-:-:S03]  /*6d30*/  VIADD R8, R8, 0x400 ;  /* 0x0000040008087836 */ /* 0x010fc60000000000 */
[----:B------:R0:W-:Y:S04]  /*6d40*/  STG.E desc[UR10][R4.64+-0x100], R15 ;  /* 0xffff000f04007986 */ /* 0x0001e8000c10190a */
[----:B-----5:R0:W-:Y:S04]  /*6d50*/  STG.E desc[UR10][R4.64+-0xfc], R17 ;  /* 0xffff041104007986 */ /* 0x0201e8000c10190a */
[----:B-1----:R0:W-:Y:S04]  /*6d60*/  STG.E desc[UR10][R4.64], R19 ;  /* 0x0000001304007986 */ /* 0x0021e8000c10190a */
[----:B--2---:R0:W-:Y:S04]  /*6d70*/  STG.E desc[UR10][R4.64+0x4], R21 ;  /* 0x0000041504007986 */ /* 0x0041e8000c10190a */
        /* <DEDUP_REMOVED lines=9> */
[----:B------:R0:W-:Y:S02]  /*6e10*/  STG.E desc[UR10][R6.64+0x104], R43 ;  /* 0x0001042b06007986 */ /* 0x0001e4000c10190a */
.L_x_123:
[----:B------:R-:W-:Y:S05]  /*6e20*/  BSYNC.RECONVERGENT B0 ;  /* 0x0000000000007941 */ /* 0x000fea0003800200 */
.L_x_122:
[----:B------:R-:W-:-:S13]  /*6e30*/  ISETP.LT.OR P0, PT, R41, R0, P0 ;  /* 0x000000002900720c */ /* 0x000fda0000701670 */
[----:B------:R-:W-:Y:S05]  /*6e40*/  @!P0 EXIT ;  /* 0x000000000000894d */ /* 0x000fea0003800000 */
[----:B0-----:R-:W0:Y:S01]  /*6e50*/  LDS R5, [R10+-0x100] ;  /* 0xffff00000a057984 */ /* 0x001e220000000800 */
[----:B------:R-:W-:-:S03]  /*6e60*/  IMAD.WIDE R2, R9, 0x8, R2 ;  /* 0x0000000809027825 */ /* 0x000fc600078e0202 */
[----:B------:R-:W3:Y:S04]  /*6e70*/  LDS R11, [R10+-0x80] ;  /* 0xffff80000a0b7984 */ /* 0x000ee80000000800 */
[----:B------:R-:W4:Y:S04]  /*6e80*/  LDS R15, [R10] ;  /* 0x000000000a0f7984 */ /* 0x000f280000000800 */
[----:B------:R-:W5:Y:S04]  /*6e90*/  LDS R19, [R10+0x80] ;  /* 0x000080000a137984 */ /* 0x000f680000000800 */
[----:B------:R-:W1:Y:S04]  /*6ea0*/  LDS R7, [R8+-0x100] ;  /* 0xffff000008077984 */ /* 0x000e680000000800 */
[----:B------:R-:W2:Y:S04]  /*6eb0*/  LDS R13, [R8+-0x80] ;  /* 0xffff8000080d7984 */ /* 0x000ea80000000800 */
[----:B------:R-:W2:Y:S04]  /*6ec0*/  LDS R17, [R8] ;  /* 0x0000000008117984 */ /* 0x000ea80000000800 */
[----:B------:R-:W2:Y:S04]  /*6ed0*/  LDS R21, [R8+0x80] ;  /* 0x0000800008157984 */ /* 0x000ea80000000800 */
[----:B0-----:R-:W-:Y:S04]  /*6ee0*/  STG.E desc[UR10][R2.64+-0x200], R5 ;  /* 0xfffe000502007986 */ /* 0x001fe8000c10190a */
[----:B---3--:R-:W-:Y:S04]  /*6ef0*/  STG.E desc[UR10][R2.64+-0x100], R11 ;  /* 0xffff000b02007986 */ /* 0x008fe8000c10190a */
[----:B----4-:R-:W-:Y:S04]  /*6f00*/  STG.E desc[UR10][R2.64], R15 ;  /* 0x0000000f02007986 */ /* 0x010fe8000c10190a */
[----:B-----5:R-:W-:Y:S04]  /*6f10*/  STG.E desc[UR10][R2.64+0x100], R19 ;  /* 0x0001001302007986 */ /* 0x020fe8000c10190a */
[----:B-1----:R-:W-:Y:S04]  /*6f20*/  STG.E desc[UR10][R2.64+-0x1fc], R7 ;  /* 0xfffe040702007986 */ /* 0x002fe8000c10190a */
[----:B--2---:R-:W-:Y:S04]  /*6f30*/  STG.E desc[UR10][R2.64+-0xfc], R13 ;  /* 0xffff040d02007986 */ /* 0x004fe8000c10190a */
[----:B------:R-:W-:Y:S04]  /*6f40*/  STG.E desc[UR10][R2.64+0x4], R17 ;  /* 0x0000041102007986 */ /* 0x000fe8000c10190a */
[----:B------:R-:W-:Y:S01]  /*6f50*/  STG.E desc[UR10][R2.64+0x104], R21 ;  /* 0x0001041502007986 */ /* 0x000fe2000c10190a */
[----:B------:R-:W-:Y:S05]  /*6f60*/  EXIT ;  /* 0x000000000000794d */ /* 0x000fea0003800000 */
.L_x_28:
[----:B------:R-:W-:Y:S02]  /*6f70*/  IMAD.MOV.U32 R56, RZ, RZ, R2 ;  /* 0x000000ffff387224 */ /* 0x000fe400078e0002 */
[----:B------:R-:W-:Y:S02]  /*6f80*/  IMAD.MOV.U32 R51, RZ, RZ, 0x1 ;  /* 0x00000001ff337424 */ /* 0x000fe400078e00ff */
[----:B------:R-:W-:Y:S02]  /*6f90*/  IMAD.MOV.U32 R58, RZ, RZ, RZ ;  /* 0x000000ffff3a7224 */ /* 0x000fe400078e00ff */
[----:B------:R-:W-:Y:S02]  /*6fa0*/  IMAD.MOV.U32 R53, RZ, RZ, 0x10 ;  /* 0x00000010ff357424 */ /* 0x000fe400078e00ff */
[----:B------:R-:W-:-:S07]  /*6fb0*/  IMAD.MOV.U32 R60, RZ, RZ, 0x1f ;  /* 0x0000001fff3c7424 */ /* 0x000fce00078e00ff */
[----:B------:R-:W-:Y:S05]  /*6fc0*/  WARPSYNC.COLLECTIVE R43, `(.L_x_124) ;  /* 0x000000002b087348 */ /* 0x000fea0003c00000 */
[----:B------:R0:W1:Y:S02]  /*6fd0*/  SHFL.UP P6, R3, R56, R51, R58 ;  /* 0x0400003338037389 */ /* 0x00006400000c003a */
[----:B01----:R-:W-:Y:S05]  /*6fe0*/  ENDCOLLECTIVE ;  /* 0x000000000000791b */ /* 0x003fea0003800000 */
.L_x_124:
[----:B------:R-:W-:Y:S01]  /*6ff0*/  IMAD.MOV.U32 R51, RZ, RZ, 0x2 ;  /* 0x00000002ff337424 */ /* 0x000fe200078e00ff */
[----:B------:R-:W-:Y:S02]  /*7000*/  SEL R3, R3, RZ, P5 ;  /* 0x000000ff03037207 */ /* 0x000fe40002800000 */
[----:B------:R-:W-:-:S03]  /*7010*/  ISETP.NE.AND P5, PT, R38, RZ, PT ;  /* 0x000000ff2600720c */ /* 0x000fc60003fa5270 */
[----:B------:R-:W-:-:S04]  /*7020*/  IMAD.IADD R38, R3, 0x1, R2 ;  /* 0x0000000103267824 */ /* 0x000fc800078e0202 */
[----:B------:R-:W-:-:S07]  /*7030*/  IMAD.MOV.U32 R56, RZ, RZ, R38 ;  /* 0x000000ffff387224 */ /* 0x000fce00078e0026 */
[----:B------:R-:W-:Y:S05]  /*7040*/  WARPSYNC.COLLECTIVE R43, `(.L_x_125) ;  /* 0x000000002b087348 */ /* 0x000fea0003c00000 */
[----:B------:R0:W1:Y:S02]  /*7050*/  SHFL.UP P6, R3, R56, R51, R58 ;  /* 0x0400003338037389 */ /* 0x00006400000c003a */
[----:B01----:R-:W-:Y:S05]  /*7060*/  ENDCOLLECTIVE ;  /* 0x000000000000791b */ /* 0x003fea0003800000 */
.L_x_125:
        /* <DEDUP_REMOVED lines=8> */
.L_x_126:
[----:B------:R-:W-:Y:S01]  /*70f0*/  IMAD.MOV.U32 R51, RZ, RZ, 0x8 ;  /* 0x00000008ff337424 */ /* 0x000fe200078e00ff */
[----:B------:R-:W-:-:S04]  /*7100*/  ISETP.NE.AND P6, PT, R36, RZ, PT ;  /* 0x000000ff2400720c */ /* 0x000fc80003fc5270 */
[----:B------:R-:W-:-:S05]  /*7110*/  SEL R3, R3, RZ, P6 ;  /* 0x000000ff03037207 */ /* 0x000fca0003000000 */
[----:B------:R-:W-:-:S04]  /*7120*/  IMAD.IADD R54, R52, 0x1, R3 ;  /* 0x0000000134367824 */ /* 0x000fc800078e0203 */
[----:B------:R-:W-:-:S07]  /*7130*/  IMAD.MOV.U32 R56, RZ, RZ, R54 ;  /* 0x000000ffff387224 */ /* 0x000fce00078e0036 */
[----:B------:R-:W-:Y:S05]  /*7140*/  WARPSYNC.COLLECTIVE R43, `(.L_x_127) ;  /* 0x000000002b087348 */ /* 0x000fea0003c00000 */
[----:B------:R0:W1:Y:S02]  /*7150*/  SHFL.UP P6, R3, R56, R51, R58 ;  /* 0x0400003338037389 */ /* 0x00006400000c003a */
[----:B01----:R-:W-:Y:S05]  /*7160*/  ENDCOLLECTIVE ;  /* 0x000000000000791b */ /* 0x003fea0003800000 */
.L_x_127:
[----:B------:R-:W-:Y:S01]  /*7170*/  IMAD.MOV.U32 R51, RZ, RZ, 0x10 ;  /* 0x00000010ff337424 */ /* 0x000fe200078e00ff */
[----:B------:R-:W-:-:S05]  /*7180*/  SEL R3, R3, RZ, P4 ;  /* 0x000000ff03037207 */ /* 0x000fca0002000000 */
[----:B------:R-:W-:-:S04]  /*7190*/  IMAD.IADD R36, R54, 0x1, R3 ;  /* 0x0000000136247824 */ /* 0x000fc800078e0203 */
[----:B------:R-:W-:-:S07]  /*71a0*/  IMAD.MOV.U32 R56, RZ, RZ, R36 ;  /* 0x000000ffff387224 */ /* 0x000fce00078e0024 */
[----:B------:R-:W-:Y:S05]  /*71b0*/  WARPSYNC.COLLECTIVE R43, `(.L_x_128) ;  /* 0x000000002b087348 */ /* 0x000fea0003c00000 */
[----:B------:R0:W1:Y:S02]  /*71c0*/  SHFL.UP P6, R3, R56, R51, R58 ;  /* 0x0400003338037389 */ /* 0x00006400000c003a */
[----:B01----:R-:W-:Y:S05]  /*71d0*/  ENDCOLLECTIVE ;  /* 0x000000000000791b */ /* 0x003fea0003800000 */
.L_x_128:
[----:B------:R-:W-:-:S05]  /*71e0*/  SEL R3, R3, RZ, P5 ;  /* 0x000000ff03037207 */ /* 0x000fca0002800000 */
[----:B------:R-:W-:Y:S02]  /*71f0*/  IMAD.IADD R3, R36, 0x1, R3 ;  /* 0x0000000124037824 */ /* 0x000fe400078e0203 */
[----:B------:R-:W-:-:S07]  /*7200*/  IMAD.MOV.U32 R36, RZ, RZ, R2 ;  /* 0x000000ffff247224 */ /* 0x000fce00078e0002 */
[----:B------:R-:W-:Y:S05]  /*7210*/  WARPSYNC.COLLECTIVE R43, `(.L_x_129) ;  /* 0x000000002b087348 */ /* 0x000fea0003c00000 */
[----:B------:R0:W1:Y:S02]  /*7220*/  SHFL.DOWN P4, R39, R36, R53, R60 ;  /* 0x0800003524277389 */ /* 0x000064000008003c */
[----:B01----:R-:W-:Y:S05]  /*7230*/  ENDCOLLECTIVE ;  /* 0x000000000000791b */ /* 0x003fea0003800000 */
.L_x_129:
[----:B------:R-:W-:Y:S02]  /*7240*/  IMAD.MOV.U32 R53, RZ, RZ, 0x8 ;  /* 0x00000008ff357424 */ /* 0x000fe400078e00ff */
[----:B------:R-:W-:-:S04]  /*7250*/  IMAD.IADD R38, R39, 0x1, R2 ;  /* 0x0000000127267824 */ /* 0x000fc800078e0202 */
[----:B------:R-:W-:-:S07]  /*7260*/  IMAD.MOV.U32 R36, RZ, RZ, R38 ;  /* 0x000000ffff247224 */ /* 0x000fce00078e0026 */
[----:B------:R-:W-:Y:S05]  /*7270*/  WARPSYNC.COLLECTIVE R43, `(.L_x_130) ;  /* 0x000000002b087348 */ /* 0x000fea0003c00000 */
[----:B------:R0:W1:Y:S02]  /*7280*/  SHFL.DOWN P4, R39, R36, R53, R60 ;  /* 0x0800003524277389 */ /* 0x000064000008003c */
[----:B01----:R-:W-:Y:S05]  /*7290*/  ENDCOLLECTIVE ;  /* 0x000000000000791b */ /* 0x003fea0003800000 */
.L_x_130:
[----:B------:R-:W-:Y:S02]  /*72a0*/  IMAD.MOV.U32 R53, RZ, RZ, 0x4 ;  /* 0x00000004ff357424 */ /* 0x000fe400078e00ff */
[----:B------:R-:W-:-:S04]  /*72b0*/  IMAD.IADD R52, R38, 0x1, R39 ;  /* 0x0000000126347824 */ /* 0x000fc800078e0227 */
[----:B------:R-:W-:-:S07]  /*72c0*/  IMAD.MOV.U32 R36, RZ, RZ, R52 ;  /* 0x000000ffff247224 */ /* 0x000fce00078e0034 */
[----:B------:R-:W-:Y:S05]  /*72d0*/  WARPSYNC.COLLECTIVE R43, `(.L_x_131) ;  /* 0x000000002b087348 */ /* 0x000fea0003c00000 */
[----:B------:R0:W1:Y:S02]  /*72e0*/  SHFL.DOWN P4, R39, R36, R53, R60 ;  /* 0x0800003524277389 */ /* 0x000064000008003c */
[----:B01----:R-:W-:Y:S05]  /*72f0*/  ENDCOLLECTIVE ;  /* 0x000000000000791b */ /* 0x003fea0003800000 */
.L_x_131:
[----:B------:R-:W-:Y:S02]  /*7300*/  IMAD.MOV.U32 R53, RZ, RZ, 0x2 ;  /* 0x00000002ff357424 */ /* 0x000fe400078e00ff */
[----:B------:R-:W-:-:S04]  /*7310*/  IMAD.IADD R56, R52, 0x1, R39 ;  /* 0x0000000134387824 */ /* 0x000fc800078e0227 */
[----:B------:R-:W-:-:S07]  /*7320*/  IMAD.MOV.U32 R36, RZ, RZ, R56 ;  /* 0x000000ffff247224 */ /* 0x000fce00078e0038 */
[----:B------:R-:W-:Y:S05]  /*7330*/  WARPSYNC.COLLECTIVE R43, `(.L_x_132) ;  /* 0x000000002b087348 */ /* 0x000fea0003c00000 */
[----:B------:R0:W1:Y:S02]  /*7340*/  SHFL.DOWN P4, R39, R36, R53, R60 ;  /* 0x0800003524277389 */ /* 0x000064000008003c */
[----:B01----:R-:W-:Y:S05]  /*7350*/  ENDCOLLECTIVE ;  /* 0x000000000000791b */ /* 0x003fea0003800000 */
.L_x_132:
[----:B------:R-:W-:Y:S02]  /*7360*/  IMAD.MOV.U32 R53, RZ, RZ, 0x1 ;  /* 0x00000001ff357424 */ /* 0x000fe400078e00ff */
[----:B------:R-:W-:-:S04]  /*7370*/  IMAD.IADD R54, R56, 0x1, R39 ;  /* 0x0000000138367824 */ /* 0x000fc800078e0227 */
[----:B------:R-:W-:-:S07]  /*7380*/  IMAD.MOV.U32 R36, RZ, RZ, R54 ;  /* 0x000000ffff247224 */ /* 0x000fce00078e0036 */
[----:B------:R-:W-:Y:S05]  /*7390*/  WARPSYNC.COLLECTIVE R43, `(.L_x_133) ;  /* 0x000000002b087348 */ /* 0x000fea0003c00000 */
[----:B------:R0:W1:Y:S02]  /*73a0*/  SHFL.DOWN P4, R39, R36, R53, R60 ;  /* 0x0800003524277389 */ /* 0x000064000008003c */
[----:B01----:R-:W-:Y:S05]  /*73b0*/  ENDCOLLECTIVE ;  /* 0x000000000000791b */ /* 0x003fea0003800000 */
.L_x_133:
[----:B------:R-:W-:Y:S05]  /*73c0*/  BRA `(.L_x_134) ;  /* 0xffffffc400ac7947 */ /* 0x000fea000383ffff */
.L_x_38:
[----:B------:R-:W-:Y:S01]  /*73d0*/  BSSY B0, `(.L_x_135) ;  /* 0x0000004000007945 */ /* 0x000fe20003800000 */
[----:B01234-:R-:W-:Y:S05]  /*73e0*/  WARPSYNC.COLLECTIVE R43, `(.L_x_136) ;  /* 0x000000002b087348 */ /* 0x01ffea0003c00000 */
[----:B------:R-:W-:Y:S01]  /*73f0*/  NOP ;  /* 0x0000000000007918 */ /* 0x000fe20000000000 */
[----:B01234-:R-:W-:Y:S05]  /*7400*/  ENDCOLLECTIVE ;  /* 0x000000000000791b */ /* 0x01ffea0003800000 */
.L_x_136:
[----:B------:R-:W-:Y:S05]  /*7410*/  BSYNC B0 ;  /* 0x0000000000007941 */ /* 0x000fea0003800000 */
.L_x_135:
[----:B------:R-:W-:Y:S05]  /*7420*/  BRA `(.L_x_137) ;  /* 0xffffffcc00107947 */ /* 0x000fea000383ffff */
.L_x_103:
[----:B------:R-:W-:Y:S01]  /*7430*/  BSSY B0, `(.L_x_138) ;  /* 0x0000004000007945 */ /* 0x000fe20003800000 */
[----:B01234-:R-:W-:Y:S05]  /*7440*/  WARPSYNC.COLLECTIVE R43, `(.L_x_139) ;  /* 0x000000002b087348 */ /* 0x01ffea0003c00000 */
[----:B------:R-:W-:Y:S01]  /*7450*/  NOP ;  /* 0x0000000000007918 */ /* 0x000fe20000000000 */
[----:B01234-:R-:W-:Y:S05]  /*7460*/  ENDCOLLECTIVE ;  /* 0x000000000000791b */ /* 0x01ffea0003800000 */
.L_x_139:
[----:B------:R-:W-:Y:S05]  /*7470*/  BSYNC B0 ;  /* 0x0000000000007941 */ /* 0x000fea0003800000 */
.L_x_138:
[----:B------:R-:W-:Y:S05]  /*7480*/  BRA `(.L_x_140) ;  /* 0xffffffe800647947 */ /* 0x000fea000383ffff */
.L_x_111:
[----:B------:R-:W-:Y:S01]  /*7490*/  BSSY B0, `(.L_x_141) ;  /* 0x0000004000007945 */ /* 0x000fe20003800000 */
[----:B0--34-:R-:W-:Y:S05]  /*74a0*/  WARPSYNC.COLLECTIVE R43, `(.L_x_142) ;  /* 0x000000002b087348 */ /* 0x019fea0003c00000 */
[----:B------:R-:W-:Y:S01]  /*74b0*/  NOP ;  /* 0x0000000000007918 */ /* 0x000fe20000000000 */
[----:B0--34-:R-:W-:Y:S05]  /*74c0*/  ENDCOLLECTIVE ;  /* 0x000000000000791b */ /* 0x019fea0003800000 */
.L_x_142:
[----:B------:R-:W-:Y:S05]  /*74d0*/  BSYNC B0 ;  /* 0x0000000000007941 */ /* 0x000fea0003800000 */
.L_x_141:
[----:B------:R-:W-:Y:S05]  /*74e0*/  BRA `(.L_x_143) ;  /* 0xffffffe800f87947 */ /* 0x000fea000383ffff */
.L_x_114:
[----:B------:R-:W-:Y:S01]  /*74f0*/  BSSY B0, `(.L_x_144) ;  /* 0x0000004000007945 */ /* 0x000fe20003800000 */
[----:B0--34-:R-:W-:Y:S05]  /*7500*/  WARPSYNC.COLLECTIVE R43, `(.L_x_145) ;  /* 0x000000002b087348 */ /* 0x019fea0003c00000 */
[----:B------:R-:W-:Y:S01]  /*7510*/  NOP ;  /* 0x0000000000007918 */ /* 0x000fe20000000000 */
[----:B0--34-:R-:W-:Y:S05]  /*7520*/  ENDCOLLECTIVE ;  /* 0x000000000000791b */ /* 0x019fea0003800000 */
.L_x_145:
[----:B------:R-:W-:Y:S05]  /*7530*/  BSYNC B0 ;  /* 0x0000000000007941 */ /* 0x000fea0003800000 */
.L_x_144:
[----:B------:R-:W-:Y:S05]  /*7540*/  BRA `(.L_x_22) ;  /* 0xffffffec00047947 */ /* 0x000fea000383ffff */
.L_x_146:
[----:B------:R-:W-:-:S00]  /*7550*/  BRA `(.L_x_146) ;  /* 0xfffffffc00fc7947 */ /* 0x000fc0000383ffff */
[----:B------:R-:W-:-:S00]  /*7560*/  NOP ;  /* 0x0000000000007918 */ /* 0x000fc00000000000 */
        /* <DEDUP_REMOVED lines=9> */
.L_x_147:


//--------------------- .nv.shared._Z25knn_kernel_warp_per_queryPK6float2iS1_iPSt4pairIifEii --------------------------
	.section	.nv.shared._Z25knn_kernel_warp_per_queryPK6float2iS1_iPSt4pairIifEii,"aw",@nobits
	.sectionflags	@""
	.align	16
	.zero		1024


//--------------------- .nv.shared.reserved.0     --------------------------
	.section	.nv.shared.reserved.0,"aw",@nobits
	.weak		__nv_reservedSMEM_offset_0_alias
	.size		__nv_reservedSMEM_offset_0_alias, 0, 64
	.other		__nv_reservedSMEM_offset_0_alias,@"STO_CUDA_RESERVED_SHARED STV_DEFAULT"
__nv_reservedSMEM_offset_0_alias:
	.zero		0
	.zero		64


//--------------------- .nv.constant0._Z25knn_kernel_warp_per_queryPK6float2iS1_iPSt4pairIifEii --------------------------
	.section	.nv.constant0._Z25knn_kernel_warp_per_queryPK6float2iS1_iPSt4pairIifEii,"a",@progbits
	.sectionflags	@""
	.align	4
.nv.constant0._Z25knn_kernel_warp_per_queryPK6float2iS1_iPSt4pairIifEii:
	.zero		944


//--------------------- SYMBOLS --------------------------

	.type		.nv.reservedSmem.offset0,@object
	.size		.nv.reservedSmem.offset0,0x4
	.type		.nv.reservedSmem.cap,@object
	.size		.nv.reservedSmem.cap,0x4
